	.target	sm_90a

	.elftype	@"ET_EXEC"


//--------------------- .note.nv.tkinfo           --------------------------
	.section	.note.nv.tkinfo,"",@"SHT_NOTE"
	.sectionflags	@"SHF_NOTE_NV_TKINFO"
	.tkinfo
        /*0018*/ 	.word	0x00000002
        /*0030*/ 	.string	""
        /*0030*/ 	.string	"ptxas"
        /*0030*/ 	.string	"Cuda compilation tools, release 13.0, V13.0.88"
        /*0030*/ 	.string	"Build cuda_13.0.r13.0/compiler.36424714_0"
        /*0030*/ 	.string	"-arch sm_90a -m 64 "



//--------------------- .note.nv.cuinfo           --------------------------
	.section	.note.nv.cuinfo,"",@"SHT_NOTE"
	.sectionflags	@"SHF_NOTE_NV_CUINFO"
        /*0018*/ 	.short	0x0002
        /*001a*/ 	.short	0x005a
        /*001c*/ 	.short	0x0082
	.zero		2


//--------------------- .nv.info                  --------------------------
	.section	.nv.info,"",@"SHT_CUDA_INFO"
	.align	4


	//----- nvinfo : EIATTR_REGCOUNT
	.align		4
        /*0000*/ 	.byte	0x04, 0x2f
        /*0002*/ 	.short	(.L_15 - .L_14)
	.align		4
.L_14:
        /*0004*/ 	.word	index@(_ZN7cutlass13device_kernelINS_4gemm6kernel13GemmUniversalIN4cute5tupleIJiiiiEEENS1_10collective13CollectiveMmaINS1_34MainloopSm90TmaGmmaWarpSpecializedILi9ENS5_IJNS4_1CILi1EEESB_SB_EEENS1_32KernelTmaWarpSpecializedPingpongEEENS5_IJNSA_ILi64EEENSA_ILi32EEENSA_ILi256EEEEEEaNS5_IJlSB_lEEEaSJ_NS4_8TiledMMAINS4_8MMA_AtomIJNS4_4SM904GMMA26MMA_64x32x32_S32S8S8_SS_TNEEEENS4_6LayoutISC_NS5_IJNSA_ILi0EEESR_SR_EEEEENS5_IJNS4_10UnderscoreESU_SU_EEEEENS4_13SM90_TMA_LOADENS4_14ComposedLayoutINS4_7SwizzleILi3ELi4ELi3EEENS4_18smem_ptr_flag_bitsILi8EEENSQ_INS5_IJNSA_ILi8EEENSA_ILi128EEEEEENS5_IJS14_SB_EEEEEEEvNS4_8identityESX_S18_vS19_EENS_8epilogue10collective6detail29Sm90TmaWarpSpecializedAdapterINS1C_15DefaultEpilogueIaSJ_SJ_NS1B_6thread17LinearCombinationIaLi1EiiLNS1G_9ScaleType4KindE0ELNS_15FloatRoundStyleE2EaEENS1_15EpilogueDefaultEEEEEvvEEEEvNT_6ParamsE)
        /*0008*/ 	.word	0x000000a8


	//----- nvinfo : EIATTR_FRAME_SIZE
	.align		4
.L_15:
        /*000c*/ 	.byte	0x04, 0x11
        /*000e*/ 	.short	(.L_17 - .L_16)
	.align		4
.L_16:
        /*0010*/ 	.word	index@(_ZN7cutlass13device_kernelINS_4gemm6kernel13GemmUniversalIN4cute5tupleIJiiiiEEENS1_10collective13CollectiveMmaINS1_34MainloopSm90TmaGmmaWarpSpecializedILi9ENS5_IJNS4_1CILi1EEESB_SB_EEENS1_32KernelTmaWarpSpecializedPingpongEEENS5_IJNSA_ILi64EEENSA_ILi32EEENSA_ILi256EEEEEEaNS5_IJlSB_lEEEaSJ_NS4_8TiledMMAINS4_8MMA_AtomIJNS4_4SM904GMMA26MMA_64x32x32_S32S8S8_SS_TNEEEENS4_6LayoutISC_NS5_IJNSA_ILi0EEESR_SR_EEEEENS5_IJNS4_10UnderscoreESU_SU_EEEEENS4_13SM90_TMA_LOADENS4_14ComposedLayoutINS4_7SwizzleILi3ELi4ELi3EEENS4_18smem_ptr_flag_bitsILi8EEENSQ_INS5_IJNSA_ILi8EEENSA_ILi128EEEEEENS5_IJS14_SB_EEEEEEEvNS4_8identityESX_S18_vS19_EENS_8epilogue10collective6detail29Sm90TmaWarpSpecializedAdapterINS1C_15DefaultEpilogueIaSJ_SJ_NS1B_6thread17LinearCombinationIaLi1EiiLNS1G_9ScaleType4KindE0ELNS_15FloatRoundStyleE2EaEENS1_15EpilogueDefaultEEEEEvvEEEEvNT_6ParamsE)
        /*0014*/ 	.word	0x00000008


	//----- nvinfo : EIATTR_MIN_STACK_SIZE
	.align		4
.L_17:
        /*0018*/ 	.byte	0x04, 0x12
        /*001a*/ 	.short	(.L_19 - .L_18)
	.align		4
.L_18:
        /*001c*/ 	.word	index@(_ZN7cutlass13device_kernelINS_4gemm6kernel13GemmUniversalIN4cute5tupleIJiiiiEEENS1_10collective13CollectiveMmaINS1_34MainloopSm90TmaGmmaWarpSpecializedILi9ENS5_IJNS4_1CILi1EEESB_SB_EEENS1_32KernelTmaWarpSpecializedPingpongEEENS5_IJNSA_ILi64EEENSA_ILi32EEENSA_ILi256EEEEEEaNS5_IJlSB_lEEEaSJ_NS4_8TiledMMAINS4_8MMA_AtomIJNS4_4SM904GMMA26MMA_64x32x32_S32S8S8_SS_TNEEEENS4_6LayoutISC_NS5_IJNSA_ILi0EEESR_SR_EEEEENS5_IJNS4_10UnderscoreESU_SU_EEEEENS4_13SM90_TMA_LOADENS4_14ComposedLayoutINS4_7SwizzleILi3ELi4ELi3EEENS4_18smem_ptr_flag_bitsILi8EEENSQ_INS5_IJNSA_ILi8EEENSA_ILi128EEEEEENS5_IJS14_SB_EEEEEEEvNS4_8identityESX_S18_vS19_EENS_8epilogue10collective6detail29Sm90TmaWarpSpecializedAdapterINS1C_15DefaultEpilogueIaSJ_SJ_NS1B_6thread17LinearCombinationIaLi1EiiLNS1G_9ScaleType4KindE0ELNS_15FloatRoundStyleE2EaEENS1_15EpilogueDefaultEEEEEvvEEEEvNT_6ParamsE)
        /*0020*/ 	.word	0x00000008
.L_19:


//--------------------- .nv.compat                --------------------------
	.section	.nv.compat,"",@"SHT_CUDA_COMPAT_INFO"
	.align	4
        /*0000*/ 	.byte	0x02, 0x09, 0x01, 0x00, 0x02, 0x02, 0x04, 0x00, 0x02, 0x05, 0x05, 0x00, 0x03, 0x07, 0x01, 0x01
        /*0010*/ 	.byte	0x02, 0x03, 0x01, 0x00, 0x02, 0x06, 0x01, 0x00, 0x04, 0x0b, 0x08, 0x00, 0x00, 0x00, 0x00, 0x00
        /*0020*/ 	.byte	0x00, 0x00, 0x00, 0x00


//--------------------- .nv.info._ZN7cutlass13device_kernelINS_4gemm6kernel13GemmUniversalIN4cute5tupleIJiiiiEEENS1_10collective13CollectiveMmaINS1_34MainloopSm90TmaGmmaWarpSpecializedILi9ENS5_IJNS4_1CILi1EEESB_SB_EEENS1_32KernelTmaWarpSpecializedPingpongEEENS5_IJNSA_ILi64EEENSA_ILi32EEENSA_ILi256EEEEEEaNS5_IJlSB_lEEEaSJ_NS4_8TiledMMAINS4_8MMA_AtomIJNS4_4SM904GMMA26MMA_64x32x32_S32S8S8_SS_TNEEEENS4_6LayoutISC_NS5_IJNSA_ILi0EEESR_SR_EEEEENS5_IJNS4_10UnderscoreESU_SU_EEEEENS4_13SM90_TMA_LOADENS4_14ComposedLayoutINS4_7SwizzleILi3ELi4ELi3EEENS4_18smem_ptr_flag_bitsILi8EEENSQ_INS5_IJNSA_ILi8EEENSA_ILi128EEEEEENS5_IJS14_SB_EEEEEEEvNS4_8identityESX_S18_vS19_EENS_8epilogue10collective6detail29Sm90TmaWarpSpecializedAdapterINS1C_15DefaultEpilogueIaSJ_SJ_NS1B_6thread17LinearCombinationIaLi1EiiLNS1G_9ScaleType4KindE0ELNS_15FloatRoundStyleE2EaEENS1_15EpilogueDefaultEEEEEvvEEEEvNT_6ParamsE --------------------------
	.section	.nv.info._ZN7cutlass13device_kernelINS_4gemm6kernel13GemmUniversalIN4cute5tupleIJiiiiEEENS1_10collective13CollectiveMmaINS1_34MainloopSm90TmaGmmaWarpSpecializedILi9ENS5_IJNS4_1CILi1EEESB_SB_EEENS1_32KernelTmaWarpSpecializedPingpongEEENS5_IJNSA_ILi64EEENSA_ILi32EEENSA_ILi256EEEEEEaNS5_IJlSB_lEEEaSJ_NS4_8TiledMMAINS4_8MMA_AtomIJNS4_4SM904GMMA26MMA_64x32x32_S32S8S8_SS_TNEEEENS4_6LayoutISC_NS5_IJNSA_ILi0EEESR_SR_EEEEENS5_IJNS4_10UnderscoreESU_SU_EEEEENS4_13SM90_TMA_LOADENS4_14ComposedLayoutINS4_7SwizzleILi3ELi4ELi3EEENS4_18smem_ptr_flag_bitsILi8EEENSQ_INS5_IJNSA_ILi8EEENSA_ILi128EEEEEENS5_IJS14_SB_EEEEEEEvNS4_8identityESX_S18_vS19_EENS_8epilogue10collective6detail29Sm90TmaWarpSpecializedAdapterINS1C_15DefaultEpilogueIaSJ_SJ_NS1B_6thread17LinearCombinationIaLi1EiiLNS1G_9ScaleType4KindE0ELNS_15FloatRoundStyleE2EaEENS1_15EpilogueDefaultEEEEEvvEEEEvNT_6ParamsE,"",@"SHT_CUDA_INFO"
	.sectionflags	@""
	.align	4


	//----- nvinfo : EIATTR_CUDA_API_VERSION
	.align		4
        /*0000*/ 	.byte	0x04, 0x37
        /*0002*/ 	.short	(.L_21 - .L_20)
.L_20:
        /*0004*/ 	.word	0x00000082


	//----- nvinfo : EIATTR_KPARAM_INFO
	.align		4
.L_21:
        /*0008*/ 	.byte	0x04, 0x17
        /*000a*/ 	.short	(.L_23 - .L_22)
.L_22:
        /*000c*/ 	.word	0x00000000
        /*0010*/ 	.short	0x0000
        /*0012*/ 	.short	0x0070
        /*0014*/ 	.byte	0x00, 0xf0, 0x01, 0x10


	//----- nvinfo : EIATTR_SPARSE_MMA_MASK
	.align		4
.L_23:
        /*0018*/ 	.byte	0x03, 0x50
        /*001a*/ 	.short	0x0000


	//----- nvinfo : EIATTR_MAXREG_COUNT
	.align		4
        /*001c*/ 	.byte	0x03, 0x1b
        /*001e*/ 	.short	0x00a8


	//----- nvinfo : EIATTR_NUM_BARRIERS
	.align		4
        /*0020*/ 	.byte	0x02, 0x4c
        /*0022*/ 	.byte	0x01
	.zero		1


	//----- nvinfo : EIATTR_EXTERNS
	.align		4
        /*0024*/ 	.byte	0x04, 0x0f
        /*0026*/ 	.short	(.L_25 - .L_24)


	//   ....[0]....
	.align		4
.L_24:
        /*0028*/ 	.word	index@(__assertfail)


	//----- nvinfo : EIATTR_ANNOTATIONS
	.align		4
.L_25:
        /*002c*/ 	.byte	0x04, 0x55
        /*002e*/ 	.short	(.L_27 - .L_26)


	//   ....[0]....
.L_26:
        /*0030*/ 	.word	0x00000001
        /*0034*/ 	.byte	0x90, 0x0b, 0x00, 0x00, 0x01, 0x00, 0x00, 0x00, 0x40, 0x33, 0x00, 0x00, 0x01, 0x00, 0x00, 0x00
        /*0044*/ 	.byte	0x00, 0x40, 0x00, 0x00


	//----- nvinfo : EIATTR_MERCURY_ISA_VERSION
	.align		4
.L_27:
        /*0048*/ 	.byte	0x03, 0x5f
        /*004a*/ 	.short	0x0101


	//----- nvinfo : EIATTR_INT_WARP_WIDE_INSTR_OFFSETS
	.align		4
        /*004c*/ 	.byte	0x04, 0x31
        /*004e*/ 	.short	(.L_29 - .L_28)


	//   ....[0]....
.L_28:
        /*0050*/ 	.word	0x000004b0


	//   ....[1]....
        /*0054*/ 	.word	0x000004d0


	//   ....[2]....
        /*0058*/ 	.word	0x00000550


	//   ....[3]....
        /*005c*/ 	.word	0x00000560


	//   ....[4]....
        /*0060*/ 	.word	0x00000570


	//   ....[5]....
        /*0064*/ 	.word	0x00000590


	//   ....[6]....
        /*0068*/ 	.word	0x00000620


	//   ....[7]....
        /*006c*/ 	.word	0x00000640


	//----- nvinfo : EIATTR_COOP_GROUP_MASK_REGIDS
	.align		4
.L_29:
        /*0070*/ 	.byte	0x04, 0x29
        /*0072*/ 	.short	(.L_31 - .L_30)


	//   ....[0]....
.L_30:
        /*0074*/ 	.word	0xffffffff


	//   ....[1]....
        /*0078*/ 	.word	0xffffffff


	//   ....[2]....
        /*007c*/ 	.word	0xffffffff


	//   ....[3]....
        /*0080*/ 	.word	0xffffffff


	//   ....[4]....
        /*0084*/ 	.word	0xffffffff


	//   ....[5]....
        /*0088*/ 	.word	0xffffffff


	//----- nvinfo : EIATTR_COOP_GROUP_INSTR_OFFSETS
	.align		4
.L_31:
        /*008c*/ 	.byte	0x04, 0x28
        /*008e*/ 	.short	(.L_33 - .L_32)


	//   ....[0]....
.L_32:
        /*0090*/ 	.word	0x00000070


	//   ....[1]....
        /*0094*/ 	.word	0x00000080


	//   ....[2]....
        /*0098*/ 	.word	0x00000140


	//   ....[3]....
        /*009c*/ 	.word	0x000003a0


	//   ....[4]....
        /*00a0*/ 	.word	0x000003e0


	//   ....[5]....
        /*00a4*/ 	.word	0x00000430


	//----- nvinfo : EIATTR_REG_RECONFIG
	.align		4
.L_33:
        /*00a8*/ 	.byte	0x01, 0x54
	.zero		2


	//----- nvinfo : EIATTR_SYSCALL_OFFSETS
	.align		4
        /*00ac*/ 	.byte	0x04, 0x46
        /*00ae*/ 	.short	(.L_35 - .L_34)


	//   ....[0]....
.L_34:
        /*00b0*/ 	.word	0x000016d0


	//----- nvinfo : EIATTR_MBARRIER_INSTR_OFFSETS
	.align		4
.L_35:
        /*00b4*/ 	.byte	0x04, 0x39
        /*00b6*/ 	.short	(.L_37 - .L_36)


	//   ....[0]....
.L_36:
        /*00b8*/ 	.word	0x00000260
        /*00bc*/ 	.word	0x000000ff
        /*00c0*/ 	.word	0x00000000
        /*00c4*/ 	.short	0x0100
        /*00c6*/ 	.byte	0x08
	.zero		1


	//   ....[1]....
        /*00c8*/ 	.word	0x00000270
        /*00cc*/ 	.word	0x000000ff
        /*00d0*/ 	.word	0x00000048
        /*00d4*/ 	.short	0x0100
        /*00d6*/ 	.byte	0x08
	.zero		1


	//   ....[2]....
        /*00d8*/ 	.word	0x00000280
        /*00dc*/ 	.word	0x000000ff
        /*00e0*/ 	.word	0x00000008
        /*00e4*/ 	.short	0x0100
        /*00e6*/ 	.byte	0x08
	.zero		1


	//   ....[3]....
        /*00e8*/ 	.word	0x00000290
        /*00ec*/ 	.word	0x000000ff
        /*00f0*/ 	.word	0x00000050
        /*00f4*/ 	.short	0x0100
        /*00f6*/ 	.byte	0x08
	.zero		1


	//   ....[4]....
        /*00f8*/ 	.word	0x000002a0
        /*00fc*/ 	.word	0x000000ff
        /*0100*/ 	.word	0x00000010
        /*0104*/ 	.short	0x0100
        /*0106*/ 	.byte	0x08
	.zero		1


	//   ....[5]....
        /*0108*/ 	.word	0x000002b0
        /*010c*/ 	.word	0x000000ff
        /*0110*/ 	.word	0x00000058
        /*0114*/ 	.short	0x0100
        /*0116*/ 	.byte	0x08
	.zero		1


	//   ....[6]....
        /*0118*/ 	.word	0x000002c0
        /*011c*/ 	.word	0x000000ff
        /*0120*/ 	.word	0x00000018
        /*0124*/ 	.short	0x0100
        /*0126*/ 	.byte	0x08
	.zero		1


	//   ....[7]....
        /*0128*/ 	.word	0x000002d0
        /*012c*/ 	.word	0x000000ff
        /*0130*/ 	.word	0x00000060
        /*0134*/ 	.short	0x0100
        /*0136*/ 	.byte	0x08
	.zero		1


	//   ....[8]....
        /*0138*/ 	.word	0x000002e0
        /*013c*/ 	.word	0x000000ff
        /*0140*/ 	.word	0x00000020
        /*0144*/ 	.short	0x0100
        /*0146*/ 	.byte	0x08
	.zero		1


	//   ....[9]....
        /*0148*/ 	.word	0x000002f0
        /*014c*/ 	.word	0x000000ff
        /*0150*/ 	.word	0x00000068
        /*0154*/ 	.short	0x0100
        /*0156*/ 	.byte	0x08
	.zero		1


	//   ....[10]....
        /*0158*/ 	.word	0x00000300
        /*015c*/ 	.word	0x000000ff
        /*0160*/ 	.word	0x00000028
        /*0164*/ 	.short	0x0100
        /*0166*/ 	.byte	0x08
	.zero		1


	//   ....[11]....
        /*0168*/ 	.word	0x00000310
        /*016c*/ 	.word	0x000000ff
        /*0170*/ 	.word	0x00000070
        /*0174*/ 	.short	0x0100
        /*0176*/ 	.byte	0x08
	.zero		1


	//   ....[12]....
        /*0178*/ 	.word	0x00000320
        /*017c*/ 	.word	0x000000ff
        /*0180*/ 	.word	0x00000030
        /*0184*/ 	.short	0x0100
        /*0186*/ 	.byte	0x08
	.zero		1


	//   ....[13]....
        /*0188*/ 	.word	0x00000330
        /*018c*/ 	.word	0x000000ff
        /*0190*/ 	.word	0x00000078
        /*0194*/ 	.short	0x0100
        /*0196*/ 	.byte	0x08
	.zero		1


	//   ....[14]....
        /*0198*/ 	.word	0x00000340
        /*019c*/ 	.word	0x000000ff
        /*01a0*/ 	.word	0x00000038
        /*01a4*/ 	.short	0x0100
        /*01a6*/ 	.byte	0x08
	.zero		1


	//   ....[15]....
        /*01a8*/ 	.word	0x00000350
        /*01ac*/ 	.word	0x000000ff
        /*01b0*/ 	.word	0x00000080
        /*01b4*/ 	.short	0x0100
        /*01b6*/ 	.byte	0x08
	.zero		1


	//   ....[16]....
        /*01b8*/ 	.word	0x00000360
        /*01bc*/ 	.word	0x000000ff
        /*01c0*/ 	.word	0x00000040
        /*01c4*/ 	.short	0x0100
        /*01c6*/ 	.byte	0x08
	.zero		1


	//   ....[17]....
        /*01c8*/ 	.word	0x00000370
        /*01cc*/ 	.word	0x000000ff
        /*01d0*/ 	.word	0x00000088
        /*01d4*/ 	.short	0x0100
        /*01d6*/ 	.byte	0x08
	.zero		1


	//   ....[18]....
        /*01d8*/ 	.word	0x00000680
        /*01dc*/ 	.word	0x000000ff
        /*01e0*/ 	.word	0x000000c0
        /*01e4*/ 	.short	0x0100
        /*01e6*/ 	.byte	0x08
	.zero		1


	//   ....[19]....
        /*01e8*/ 	.word	0x000006f0
        /*01ec*/ 	.word	0x000000ff
        /*01f0*/ 	.word	0x000000c8
        /*01f4*/ 	.short	0x0100
        /*01f6*/ 	.byte	0x08
	.zero		1


	//   ....[20]....
        /*01f8*/ 	.word	0x00000710
        /*01fc*/ 	.word	0x000000ff
        /*0200*/ 	.word	0x000000a0
        /*0204*/ 	.short	0x0100
        /*0206*/ 	.byte	0x09
	.zero		1


	//   ....[21]....
        /*0208*/ 	.word	0x00000720
        /*020c*/ 	.word	0x000000ff
        /*0210*/ 	.word	0x000000a8
        /*0214*/ 	.short	0x0100
        /*0216*/ 	.byte	0x09
	.zero		1


	//   ....[22]....
        /*0218*/ 	.word	0x00000730
        /*021c*/ 	.word	0x000000ff
        /*0220*/ 	.word	0x000000b0
        /*0224*/ 	.short	0x0100
        /*0226*/ 	.byte	0x09
	.zero		1


	//   ....[23]....
        /*0228*/ 	.word	0x00000740
        /*022c*/ 	.word	0x000000ff
        /*0230*/ 	.word	0x000000b8
        /*0234*/ 	.short	0x0100
        /*0236*/ 	.byte	0x09
	.zero		1


	//   ....[24]....
        /*0238*/ 	.word	0x000015b0
        /*023c*/ 	.word	0x0000002f
        /*0240*/ 	.word	0x00000000
        /*0244*/ 	.short	0x010a
        /*0246*/ 	.byte	0x2a
	.zero		1


	//   ....[25]....
        /*0248*/ 	.word	0x00001750
        /*024c*/ 	.word	0x00000003
        /*0250*/ 	.word	0x00000000
        /*0254*/ 	.short	0x010a
        /*0256*/ 	.byte	0x3f
	.zero		1


	//   ....[26]....
        /*0258*/ 	.word	0x00001790
        /*025c*/ 	.word	0x00000003
        /*0260*/ 	.word	0x00000000
        /*0264*/ 	.short	0x010a
        /*0266*/ 	.byte	0x3f
	.zero		1


	//   ....[27]....
        /*0268*/ 	.word	0x00001c50
        /*026c*/ 	.word	0x000000ff
        /*0270*/ 	.word	0x00000000
        /*0274*/ 	.short	0x010a
        /*0276*/ 	.byte	0x04
	.zero		1


	//   ....[28]....
        /*0278*/ 	.word	0x00001c90
        /*027c*/ 	.word	0x000000ff
        /*0280*/ 	.word	0x00000000
        /*0284*/ 	.short	0x010a
        /*0286*/ 	.byte	0x04
	.zero		1


	//   ....[29]....
        /*0288*/ 	.word	0x000020b0
        /*028c*/ 	.word	0x000000ff
        /*0290*/ 	.word	0x00000000
        /*0294*/ 	.short	0x0101
        /*0296*/ 	.byte	0x04
	.zero		1


	//   ....[30]....
        /*0298*/ 	.word	0x000021a0
        /*029c*/ 	.word	0x0000002e
        /*02a0*/ 	.word	0x00000000
        /*02a4*/ 	.short	0x0101
        /*02a6*/ 	.byte	0x2f
	.zero		1


	//   ....[31]....
        /*02a8*/ 	.word	0x00002270
        /*02ac*/ 	.word	0x000000ff
        /*02b0*/ 	.word	0x00000000
        /*02b4*/ 	.short	0x0101
        /*02b6*/ 	.byte	0x06
	.zero		1


	//   ....[32]....
        /*02b8*/ 	.word	0x00002320
        /*02bc*/ 	.word	0x0000002f
        /*02c0*/ 	.word	0x00000010
        /*02c4*/ 	.short	0x010a
        /*02c6*/ 	.byte	0x2a
	.zero		1


	//   ....[33]....
        /*02c8*/ 	.word	0x00003360
        /*02cc*/ 	.word	0x00000030
        /*02d0*/ 	.word	0x00000000
        /*02d4*/ 	.short	0x0101
        /*02d6*/ 	.byte	0x2f
	.zero		1


	//   ....[34]....
        /*02d8*/ 	.word	0x00003cb0
        /*02dc*/ 	.word	0x0000000b
        /*02e0*/ 	.word	0x00000048
        /*02e4*/ 	.short	0x010a
        /*02e6*/ 	.byte	0x3f
	.zero		1


	//   ....[35]....
        /*02e8*/ 	.word	0x00004120
        /*02ec*/ 	.word	0x00000006
        /*02f0*/ 	.word	0x000000c8
        /*02f4*/ 	.short	0x0101
        /*02f6*/ 	.byte	0x3f
	.zero		1


	//   ....[36]....
        /*02f8*/ 	.word	0x00004880
        /*02fc*/ 	.word	0x00000007
        /*0300*/ 	.word	0x00000000
        /*0304*/ 	.short	0x010a
        /*0306*/ 	.byte	0x3f
	.zero		1


	//   ....[37]....
        /*0308*/ 	.word	0x00004900
        /*030c*/ 	.word	0x00000009
        /*0310*/ 	.word	0x00000000
        /*0314*/ 	.short	0x010a
        /*0316*/ 	.byte	0x3f
	.zero		1


	//   ....[38]....
        /*0318*/ 	.word	0x00004990
        /*031c*/ 	.word	0x00000006
        /*0320*/ 	.word	0x00000000
        /*0324*/ 	.short	0x010a
        /*0326*/ 	.byte	0x3f
	.zero		1


	//   ....[39]....
        /*0328*/ 	.word	0x00004a20
        /*032c*/ 	.word	0x00000009
        /*0330*/ 	.word	0x00000000
        /*0334*/ 	.short	0x010a
        /*0336*/ 	.byte	0x3f
	.zero		1


	//   ....[40]....
        /*0338*/ 	.word	0x00004ab0
        /*033c*/ 	.word	0x00000006
        /*0340*/ 	.word	0x00000000
        /*0344*/ 	.short	0x010a
        /*0346*/ 	.byte	0x3f
	.zero		1


	//   ....[41]....
        /*0348*/ 	.word	0x00004b40
        /*034c*/ 	.word	0x00000009
        /*0350*/ 	.word	0x00000000
        /*0354*/ 	.short	0x010a
        /*0356*/ 	.byte	0x3f
	.zero		1


	//   ....[42]....
        /*0358*/ 	.word	0x00004bd0
        /*035c*/ 	.word	0x00000006
        /*0360*/ 	.word	0x00000000
        /*0364*/ 	.short	0x010a
        /*0366*/ 	.byte	0x3f
	.zero		1


	//   ....[43]....
        /*0368*/ 	.word	0x00004c60
        /*036c*/ 	.word	0x00000009
        /*0370*/ 	.word	0x00000000
        /*0374*/ 	.short	0x010a
        /*0376*/ 	.byte	0x3f
	.zero		1


	//   ....[44]....
        /*0378*/ 	.word	0x00004cf0
        /*037c*/ 	.word	0x00000003
        /*0380*/ 	.word	0x00000000
        /*0384*/ 	.short	0x010a
        /*0386*/ 	.byte	0x3f
	.zero		1


	//   ....[45]....
        /*0388*/ 	.word	0x00004d50
        /*038c*/ 	.word	0x0000002d
        /*0390*/ 	.word	0x00000000
        /*0394*/ 	.short	0x010a
        /*0396*/ 	.byte	0x3f
	.zero		1


	//   ....[46]....
        /*0398*/ 	.word	0x00004da0
        /*039c*/ 	.word	0x00000003
        /*03a0*/ 	.word	0x00000000
        /*03a4*/ 	.short	0x010a
        /*03a6*/ 	.byte	0x3f
	.zero		1


	//   ....[47]....
        /*03a8*/ 	.word	0x00004e00
        /*03ac*/ 	.word	0x00000004
        /*03b0*/ 	.word	0x00000000
        /*03b4*/ 	.short	0x010a
        /*03b6*/ 	.byte	0x3f
	.zero		1


	//   ....[48]....
        /*03b8*/ 	.word	0x00004e50
        /*03bc*/ 	.word	0x0000002d
        /*03c0*/ 	.word	0x00000010
        /*03c4*/ 	.short	0x010a
        /*03c6*/ 	.byte	0x3f
	.zero		1


	//   ....[49]....
        /*03c8*/ 	.word	0x00004f20
        /*03cc*/ 	.word	0x0000000b
        /*03d0*/ 	.word	0x00000048
        /*03d4*/ 	.short	0x010a
        /*03d6*/ 	.byte	0x3f
	.zero		1


	//   ....[50]....
        /*03d8*/ 	.word	0x00004ff0
        /*03dc*/ 	.word	0x00000007
        /*03e0*/ 	.word	0x00000000
        /*03e4*/ 	.short	0x010a
        /*03e6*/ 	.byte	0x3f
	.zero		1


	//   ....[51]....
        /*03e8*/ 	.word	0x00005040
        /*03ec*/ 	.word	0x00000009
        /*03f0*/ 	.word	0x00000000
        /*03f4*/ 	.short	0x010a
        /*03f6*/ 	.byte	0x3f
	.zero		1


	//   ....[52]....
        /*03f8*/ 	.word	0x00005090
        /*03fc*/ 	.word	0x00000006
        /*0400*/ 	.word	0x00000000
        /*0404*/ 	.short	0x010a
        /*0406*/ 	.byte	0x3f
	.zero		1


	//   ....[53]....
        /*0408*/ 	.word	0x000050e0
        /*040c*/ 	.word	0x00000009
        /*0410*/ 	.word	0x00000000
        /*0414*/ 	.short	0x010a
        /*0416*/ 	.byte	0x3f
	.zero		1


	//   ....[54]....
        /*0418*/ 	.word	0x00005130
        /*041c*/ 	.word	0x00000006
        /*0420*/ 	.word	0x00000000
        /*0424*/ 	.short	0x010a
        /*0426*/ 	.byte	0x3f
	.zero		1


	//   ....[55]....
        /*0428*/ 	.word	0x00005180
        /*042c*/ 	.word	0x00000009
        /*0430*/ 	.word	0x00000000
        /*0434*/ 	.short	0x010a
        /*0436*/ 	.byte	0x3f
	.zero		1


	//   ....[56]....
        /*0438*/ 	.word	0x000051d0
        /*043c*/ 	.word	0x00000006
        /*0440*/ 	.word	0x00000000
        /*0444*/ 	.short	0x010a
        /*0446*/ 	.byte	0x3f
	.zero		1


	//   ....[57]....
        /*0448*/ 	.word	0x00005220
        /*044c*/ 	.word	0x00000009
        /*0450*/ 	.word	0x00000000
        /*0454*/ 	.short	0x010a
        /*0456*/ 	.byte	0x3f
	.zero		1


	//----- nvinfo : EIATTR_NUM_MBARRIERS
	.align		4
.L_37:
        /*0458*/ 	.byte	0x03, 0x38
        /*045a*/ 	.short	0x0018


	//----- nvinfo : EIATTR_EXIT_INSTR_OFFSETS
	.align		4
        /*045c*/ 	.byte	0x04, 0x1c
        /*045e*/ 	.short	(.L_39 - .L_38)


	//   ....[0]....
.L_38:
        /*0460*/ 	.word	0x00001250


	//   ....[1]....
        /*0464*/ 	.word	0x000012b0


	//   ....[2]....
        /*0468*/ 	.word	0x000039e0


	//   ....[3]....
        /*046c*/ 	.word	0x00003a10


	//   ....[4]....
        /*0470*/ 	.word	0x00004d40


	//----- nvinfo : EIATTR_MAX_THREADS
	.align		4
.L_39:
        /*0474*/ 	.byte	0x04, 0x05
        /*0476*/ 	.short	(.L_41 - .L_40)
.L_40:
        /*0478*/ 	.word	0x00000180
        /*047c*/ 	.word	0x00000001
        /*0480*/ 	.word	0x00000001


	//----- nvinfo : EIATTR_CRS_STACK_SIZE
	.align		4
.L_41:
        /*0484*/ 	.byte	0x04, 0x1e
        /*0486*/ 	.short	(.L_43 - .L_42)
.L_42:
        /*0488*/ 	.word	0x00000000


	//----- nvinfo : EIATTR_CBANK_PARAM_SIZE
	.align		4
.L_43:
        /*048c*/ 	.byte	0x03, 0x19
        /*048e*/ 	.short	0x0470


	//----- nvinfo : EIATTR_PARAM_CBANK
	.align		4
        /*0490*/ 	.byte	0x04, 0x0a
        /*0492*/ 	.short	(.L_45 - .L_44)
	.align		4
.L_44:
        /*0494*/ 	.word	index@(.nv.constant0._ZN7cutlass13device_kernelINS_4gemm6kernel13GemmUniversalIN4cute5tupleIJiiiiEEENS1_10collective13CollectiveMmaINS1_34MainloopSm90TmaGmmaWarpSpecializedILi9ENS5_IJNS4_1CILi1EEESB_SB_EEENS1_32KernelTmaWarpSpecializedPingpongEEENS5_IJNSA_ILi64EEENSA_ILi32EEENSA_ILi256EEEEEEaNS5_IJlSB_lEEEaSJ_NS4_8TiledMMAINS4_8MMA_AtomIJNS4_4SM904GMMA26MMA_64x32x32_S32S8S8_SS_TNEEEENS4_6LayoutISC_NS5_IJNSA_ILi0EEESR_SR_EEEEENS5_IJNS4_10UnderscoreESU_SU_EEEEENS4_13SM90_TMA_LOADENS4_14ComposedLayoutINS4_7SwizzleILi3ELi4ELi3EEENS4_18smem_ptr_flag_bitsILi8EEENSQ_INS5_IJNSA_ILi8EEENSA_ILi128EEEEEENS5_IJS14_SB_EEEEEEEvNS4_8identityESX_S18_vS19_EENS_8epilogue10collective6detail29Sm90TmaWarpSpecializedAdapterINS1C_15DefaultEpilogueIaSJ_SJ_NS1B_6thread17LinearCombinationIaLi1EiiLNS1G_9ScaleType4KindE0ELNS_15FloatRoundStyleE2EaEENS1_15EpilogueDefaultEEEEEvvEEEEvNT_6ParamsE)
        /*0498*/ 	.short	0x0210
        /*049a*/ 	.short	0x0470


	//----- nvinfo : EIATTR_SW_WAR
	.align		4
.L_45:
        /*049c*/ 	.byte	0x04, 0x36
        /*049e*/ 	.short	(.L_47 - .L_46)
.L_46:
        /*04a0*/ 	.word	0x00000008
.L_47:


//--------------------- .nv.callgraph             --------------------------
	.section	.nv.callgraph,"",@"SHT_CUDA_CALLGRAPH"
	.align	4
	.sectionentsize	8
	.align		4
        /*0000*/ 	.word	0x00000000
	.align		4
        /*0004*/ 	.word	0xffffffff
	.align		4
        /*0008*/ 	.word	index@(_ZN7cutlass13device_kernelINS_4gemm6kernel13GemmUniversalIN4cute5tupleIJiiiiEEENS1_10collective13CollectiveMmaINS1_34MainloopSm90TmaGmmaWarpSpecializedILi9ENS5_IJNS4_1CILi1EEESB_SB_EEENS1_32KernelTmaWarpSpecializedPingpongEEENS5_IJNSA_ILi64EEENSA_ILi32EEENSA_ILi256EEEEEEaNS5_IJlSB_lEEEaSJ_NS4_8TiledMMAINS4_8MMA_AtomIJNS4_4SM904GMMA26MMA_64x32x32_S32S8S8_SS_TNEEEENS4_6LayoutISC_NS5_IJNSA_ILi0EEESR_SR_EEEEENS5_IJNS4_10UnderscoreESU_SU_EEEEENS4_13SM90_TMA_LOADENS4_14ComposedLayoutINS4_7SwizzleILi3ELi4ELi3EEENS4_18smem_ptr_flag_bitsILi8EEENSQ_INS5_IJNSA_ILi8EEENSA_ILi128EEEEEENS5_IJS14_SB_EEEEEEEvNS4_8identityESX_S18_vS19_EENS_8epilogue10collective6detail29Sm90TmaWarpSpecializedAdapterINS1C_15DefaultEpilogueIaSJ_SJ_NS1B_6thread17LinearCombinationIaLi1EiiLNS1G_9ScaleType4KindE0ELNS_15FloatRoundStyleE2EaEENS1_15EpilogueDefaultEEEEEvvEEEEvNT_6ParamsE)
	.align		4
        /*000c*/ 	.word	index@(__assertfail)
	.align		4
        /*0010*/ 	.word	0x00000000
	.align		4
        /*0014*/ 	.word	0xfffffffe
	.align		4
        /*0018*/ 	.word	0x00000000
	.align		4
        /*001c*/ 	.word	0xfffffffd
	.align		4
        /*0020*/ 	.word	0x00000000
	.align		4
        /*0024*/ 	.word	0xfffffffc


//--------------------- .nv.constant4             --------------------------
	.section	.nv.constant4,"a",@progbits
	.align	8
	.align		8
.nv.constant4:
        /*0000*/ 	.dword	__assertfail
	.align		8
        /*0008*/ 	.dword	__unnamed_1
	.align		8
        /*0010*/ 	.dword	_ZN40_INTERNAL_1717741f_4_k_cu_170abcba_131724cuda3std3__45__cpo5beginE
	.align		8
        /*0018*/ 	.dword	_ZN40_INTERNAL_1717741f_4_k_cu_170abcba_131724cuda3std3__45__cpo3endE
	.align		8
        /*0020*/ 	.dword	_ZN40_INTERNAL_1717741f_4_k_cu_170abcba_131724cuda3std3__45__cpo6cbeginE
	.align		8
        /*0028*/ 	.dword	_ZN40_INTERNAL_1717741f_4_k_cu_170abcba_131724cuda3std3__45__cpo4cendE
	.align		8
        /*0030*/ 	.dword	_ZN40_INTERNAL_1717741f_4_k_cu_170abcba_131724cuda3std3__442_GLOBAL__N__1717741f_4_k_cu_170abcba_131726ignoreE
	.align		8
        /*0038*/ 	.dword	_ZN40_INTERNAL_1717741f_4_k_cu_170abcba_131724cuda3std3__419piecewise_constructE
	.align		8
        /*0040*/ 	.dword	_ZN40_INTERNAL_1717741f_4_k_cu_170abcba_131724cuda3std3__48in_placeE
	.align		8
        /*0048*/ 	.dword	_ZN40_INTERNAL_1717741f_4_k_cu_170abcba_131724cuda3std6ranges3__45__cpo4swapE
	.align		8
        /*0050*/ 	.dword	_ZN40_INTERNAL_1717741f_4_k_cu_170abcba_131724cuda3std6ranges3__45__cpo9iter_moveE
	.align		8
        /*0058*/ 	.dword	_ZN40_INTERNAL_1717741f_4_k_cu_170abcba_131724cute7productE
	.align		8
        /*0060*/ 	.dword	_ZN40_INTERNAL_1717741f_4_k_cu_170abcba_131724cute1_E
	.align		8
        /*0068*/ 	.dword	$str$22
	.align		8
        /*0070*/ 	.dword	$str$23


//--------------------- .text._ZN7cutlass13device_kernelINS_4gemm6kernel13GemmUniversalIN4cute5tupleIJiiiiEEENS1_10collective13CollectiveMmaINS1_34MainloopSm90TmaGmmaWarpSpecializedILi9ENS5_IJNS4_1CILi1EEESB_SB_EEENS1_32KernelTmaWarpSpecializedPingpongEEENS5_IJNSA_ILi64EEENSA_ILi32EEENSA_ILi256EEEEEEaNS5_IJlSB_lEEEaSJ_NS4_8TiledMMAINS4_8MMA_AtomIJNS4_4SM904GMMA26MMA_64x32x32_S32S8S8_SS_TNEEEENS4_6LayoutISC_NS5_IJNSA_ILi0EEESR_SR_EEEEENS5_IJNS4_10UnderscoreESU_SU_EEEEENS4_13SM90_TMA_LOADENS4_14ComposedLayoutINS4_7SwizzleILi3ELi4ELi3EEENS4_18smem_ptr_flag_bitsILi8EEENSQ_INS5_IJNSA_ILi8EEENSA_ILi128EEEEEENS5_IJS14_SB_EEEEEEEvNS4_8identityESX_S18_vS19_EENS_8epilogue10collective6detail29Sm90TmaWarpSpecializedAdapterINS1C_15DefaultEpilogueIaSJ_SJ_NS1B_6thread17LinearCombinationIaLi1EiiLNS1G_9ScaleType4KindE0ELNS_15FloatRoundStyleE2EaEENS1_15EpilogueDefaultEEEEEvvEEEEvNT_6ParamsE --------------------------
	.section	.text._ZN7cutlass13device_kernelINS_4gemm6kernel13GemmUniversalIN4cute5tupleIJiiiiEEENS1_10collective13CollectiveMmaINS1_34MainloopSm90TmaGmmaWarpSpecializedILi9ENS5_IJNS4_1CILi1EEESB_SB_EEENS1_32KernelTmaWarpSpecializedPingpongEEENS5_IJNSA_ILi64EEENSA_ILi32EEENSA_ILi256EEEEEEaNS5_IJlSB_lEEEaSJ_NS4_8TiledMMAINS4_8MMA_AtomIJNS4_4SM904GMMA26MMA_64x32x32_S32S8S8_SS_TNEEEENS4_6LayoutISC_NS5_IJNSA_ILi0EEESR_SR_EEEEENS5_IJNS4_10UnderscoreESU_SU_EEEEENS4_13SM90_TMA_LOADENS4_14ComposedLayoutINS4_7SwizzleILi3ELi4ELi3EEENS4_18smem_ptr_flag_bitsILi8EEENSQ_INS5_IJNSA_ILi8EEENSA_ILi128EEEEEENS5_IJS14_SB_EEEEEEEvNS4_8identityESX_S18_vS19_EENS_8epilogue10collective6detail29Sm90TmaWarpSpecializedAdapterINS1C_15DefaultEpilogueIaSJ_SJ_NS1B_6thread17LinearCombinationIaLi1EiiLNS1G_9ScaleType4KindE0ELNS_15FloatRoundStyleE2EaEENS1_15EpilogueDefaultEEEEEvvEEEEvNT_6ParamsE,"ax",@progbits
	.align	128
.text._ZN7cutlass13device_kernelINS_4gemm6kernel13GemmUniversalIN4cute5tupleIJiiiiEEENS1_10collective13CollectiveMmaINS1_34MainloopSm90TmaGmmaWarpSpecializedILi9ENS5_IJNS4_1CILi1EEESB_SB_EEENS1_32KernelTmaWarpSpecializedPingpongEEENS5_IJNSA_ILi64EEENSA_ILi32EEENSA_ILi256EEEEEEaNS5_IJlSB_lEEEaSJ_NS4_8TiledMMAINS4_8MMA_AtomIJNS4_4SM904GMMA26MMA_64x32x32_S32S8S8_SS_TNEEEENS4_6LayoutISC_NS5_IJNSA_ILi0EEESR_SR_EEEEENS5_IJNS4_10UnderscoreESU_SU_EEEEENS4_13SM90_TMA_LOADENS4_14ComposedLayoutINS4_7SwizzleILi3ELi4ELi3EEENS4_18smem_ptr_flag_bitsILi8EEENSQ_INS5_IJNSA_ILi8EEENSA_ILi128EEEEEENS5_IJS14_SB_EEEEEEEvNS4_8identityESX_S18_vS19_EENS_8epilogue10collective6detail29Sm90TmaWarpSpecializedAdapterINS1C_15DefaultEpilogueIaSJ_SJ_NS1B_6thread17LinearCombinationIaLi1EiiLNS1G_9ScaleType4KindE0ELNS_15FloatRoundStyleE2EaEENS1_15EpilogueDefaultEEEEEvvEEEEvNT_6ParamsE:
        .type           _ZN7cutlass13device_kernelINS_4gemm6kernel13GemmUniversalIN4cute5tupleIJiiiiEEENS1_10collective13CollectiveMmaINS1_34MainloopSm90TmaGmmaWarpSpecializedILi9ENS5_IJNS4_1CILi1EEESB_SB_EEENS1_32KernelTmaWarpSpecializedPingpongEEENS5_IJNSA_ILi64EEENSA_ILi32EEENSA_ILi256EEEEEEaNS5_IJlSB_lEEEaSJ_NS4_8TiledMMAINS4_8MMA_AtomIJNS4_4SM904GMMA26MMA_64x32x32_S32S8S8_SS_TNEEEENS4_6LayoutISC_NS5_IJNSA_ILi0EEESR_SR_EEEEENS5_IJNS4_10UnderscoreESU_SU_EEEEENS4_13SM90_TMA_LOADENS4_14ComposedLayoutINS4_7SwizzleILi3ELi4ELi3EEENS4_18smem_ptr_flag_bitsILi8EEENSQ_INS5_IJNSA_ILi8EEENSA_ILi128EEEEEENS5_IJS14_SB_EEEEEEEvNS4_8identityESX_S18_vS19_EENS_8epilogue10collective6detail29Sm90TmaWarpSpecializedAdapterINS1C_15DefaultEpilogueIaSJ_SJ_NS1B_6thread17LinearCombinationIaLi1EiiLNS1G_9ScaleType4KindE0ELNS_15FloatRoundStyleE2EaEENS1_15EpilogueDefaultEEEEEvvEEEEvNT_6ParamsE,@function
        .size           _ZN7cutlass13device_kernelINS_4gemm6kernel13GemmUniversalIN4cute5tupleIJiiiiEEENS1_10collective13CollectiveMmaINS1_34MainloopSm90TmaGmmaWarpSpecializedILi9ENS5_IJNS4_1CILi1EEESB_SB_EEENS1_32KernelTmaWarpSpecializedPingpongEEENS5_IJNSA_ILi64EEENSA_ILi32EEENSA_ILi256EEEEEEaNS5_IJlSB_lEEEaSJ_NS4_8TiledMMAINS4_8MMA_AtomIJNS4_4SM904GMMA26MMA_64x32x32_S32S8S8_SS_TNEEEENS4_6LayoutISC_NS5_IJNSA_ILi0EEESR_SR_EEEEENS5_IJNS4_10UnderscoreESU_SU_EEEEENS4_13SM90_TMA_LOADENS4_14ComposedLayoutINS4_7SwizzleILi3ELi4ELi3EEENS4_18smem_ptr_flag_bitsILi8EEENSQ_INS5_IJNSA_ILi8EEENSA_ILi128EEEEEENS5_IJS14_SB_EEEEEEEvNS4_8identityESX_S18_vS19_EENS_8epilogue10collective6detail29Sm90TmaWarpSpecializedAdapterINS1C_15DefaultEpilogueIaSJ_SJ_NS1B_6thread17LinearCombinationIaLi1EiiLNS1G_9ScaleType4KindE0ELNS_15FloatRoundStyleE2EaEENS1_15EpilogueDefaultEEEEEvvEEEEvNT_6ParamsE,(.L_x_116 - _ZN7cutlass13device_kernelINS_4gemm6kernel13GemmUniversalIN4cute5tupleIJiiiiEEENS1_10collective13CollectiveMmaINS1_34MainloopSm90TmaGmmaWarpSpecializedILi9ENS5_IJNS4_1CILi1EEESB_SB_EEENS1_32KernelTmaWarpSpecializedPingpongEEENS5_IJNSA_ILi64EEENSA_ILi32EEENSA_ILi256EEEEEEaNS5_IJlSB_lEEEaSJ_NS4_8TiledMMAINS4_8MMA_AtomIJNS4_4SM904GMMA26MMA_64x32x32_S32S8S8_SS_TNEEEENS4_6LayoutISC_NS5_IJNSA_ILi0EEESR_SR_EEEEENS5_IJNS4_10UnderscoreESU_SU_EEEEENS4_13SM90_TMA_LOADENS4_14ComposedLayoutINS4_7SwizzleILi3ELi4ELi3EEENS4_18smem_ptr_flag_bitsILi8EEENSQ_INS5_IJNSA_ILi8EEENSA_ILi128EEEEEENS5_IJS14_SB_EEEEEEEvNS4_8identityESX_S18_vS19_EENS_8epilogue10collective6detail29Sm90TmaWarpSpecializedAdapterINS1C_15DefaultEpilogueIaSJ_SJ_NS1B_6thread17LinearCombinationIaLi1EiiLNS1G_9ScaleType4KindE0ELNS_15FloatRoundStyleE2EaEENS1_15EpilogueDefaultEEEEEvvEEEEvNT_6ParamsE)
        .other          _ZN7cutlass13device_kernelINS_4gemm6kernel13GemmUniversalIN4cute5tupleIJiiiiEEENS1_10collective13CollectiveMmaINS1_34MainloopSm90TmaGmmaWarpSpecializedILi9ENS5_IJNS4_1CILi1EEESB_SB_EEENS1_32KernelTmaWarpSpecializedPingpongEEENS5_IJNSA_ILi64EEENSA_ILi32EEENSA_ILi256EEEEEEaNS5_IJlSB_lEEEaSJ_NS4_8TiledMMAINS4_8MMA_AtomIJNS4_4SM904GMMA26MMA_64x32x32_S32S8S8_SS_TNEEEENS4_6LayoutISC_NS5_IJNSA_ILi0EEESR_SR_EEEEENS5_IJNS4_10UnderscoreESU_SU_EEEEENS4_13SM90_TMA_LOADENS4_14ComposedLayoutINS4_7SwizzleILi3ELi4ELi3EEENS4_18smem_ptr_flag_bitsILi8EEENSQ_INS5_IJNSA_ILi8EEENSA_ILi128EEEEEENS5_IJS14_SB_EEEEEEEvNS4_8identityESX_S18_vS19_EENS_8epilogue10collective6detail29Sm90TmaWarpSpecializedAdapterINS1C_15DefaultEpilogueIaSJ_SJ_NS1B_6thread17LinearCombinationIaLi1EiiLNS1G_9ScaleType4KindE0ELNS_15FloatRoundStyleE2EaEENS1_15EpilogueDefaultEEEEEvvEEEEvNT_6ParamsE,@"STO_CUDA_ENTRY STV_DEFAULT"
_ZN7cutlass13device_kernelINS_4gemm6kernel13GemmUniversalIN4cute5tupleIJiiiiEEENS1_10collective13CollectiveMmaINS1_34MainloopSm90TmaGmmaWarpSpecializedILi9ENS5_IJNS4_1CILi1EEESB_SB_EEENS1_32KernelTmaWarpSpecializedPingpongEEENS5_IJNSA_ILi64EEENSA_ILi32EEENSA_ILi256EEEEEEaNS5_IJlSB_lEEEaSJ_NS4_8TiledMMAINS4_8MMA_AtomIJNS4_4SM904GMMA26MMA_64x32x32_S32S8S8_SS_TNEEEENS4_6LayoutISC_NS5_IJNSA_ILi0EEESR_SR_EEEEENS5_IJNS4_10UnderscoreESU_SU_EEEEENS4_13SM90_TMA_LOADENS4_14ComposedLayoutINS4_7SwizzleILi3ELi4ELi3EEENS4_18smem_ptr_flag_bitsILi8EEENSQ_INS5_IJNSA_ILi8EEENSA_ILi128EEEEEENS5_IJS14_SB_EEEEEEEvNS4_8identityESX_S18_vS19_EENS_8epilogue10collective6detail29Sm90TmaWarpSpecializedAdapterINS1C_15DefaultEpilogueIaSJ_SJ_NS1B_6thread17LinearCombinationIaLi1EiiLNS1G_9ScaleType4KindE0ELNS_15FloatRoundStyleE2EaEENS1_15EpilogueDefaultEEEEEvvEEEEvNT_6ParamsE:
[----:B------:R-:W0:Y:S02]  /*0000*/  LDC R1, c[0x0][0x28] ;  /* 0x00000a00ff017b82 */ /* 0x000e240000000800 */
[----:B0-----:R-:W-:Y:S01]  /*0010*/  VIADD R1, R1, 0xfffffff8 ;  /* 0xfffffff801017836 */ /* 0x001fe20000000000 */
[----:B------:R-:W0:Y:S01]  /*0020*/  S2R R4, SR_TID.X ;  /* 0x0000000000047919 */ /* 0x000e220000002100 */
[----:B------:R-:W-:Y:S01]  /*0030*/  ELECT P0, URZ, PT ;  /* 0x00000000003f782f */ /* 0x000fe20003800000 */
[----:B------:R-:W-:Y:S01]  /*0040*/  BSSY B0, `(.L_x_0) ;  /* 0x000000f000007945 */ /* 0x000fe20003800000 */
[--C-:B0-----:R-:W-:Y:S02]  /*0050*/  SHF.R.U32.HI R0, RZ, 0x5, R4.reuse ;  /* 0x00000005ff007819 */ /* 0x101fe40000011604 */
[----:B------:R-:W-:-:S03]  /*0060*/  SHF.R.U32.HI R5, RZ, 0x7, R4 ;  /* 0x00000007ff057819 */ /* 0x000fc60000011604 */
[----:B------:R-:W0:Y:S04]  /*0070*/  SHFL.IDX PT, R2, R0, RZ, 0x1f ;  /* 0x00001fff00027589 */ /* 0x000e2800000e0000 */
[----:B------:R1:W2:Y:S01]  /*0080*/  SHFL.IDX PT, R8, R5, RZ, 0x1f ;  /* 0x00001fff05087589 */ /* 0x0002a200000e0000 */
[----:B0-----:R-:W-:-:S13]  /*0090*/  ISETP.NE.OR P0, PT, R2, RZ, !P0 ;  /* 0x000000ff0200720c */ /* 0x001fda0004705670 */
[----:B-12---:R-:W-:Y:S05]  /*00a0*/  @P0 BRA `(.L_x_1) ;  /* 0x0000000000200947 */ /* 0x006fea0003800000 */
[----:B------:R-:W-:Y:S02]  /*00b0*/  ULDC.64 UR4, c[0x0][0x198] ;  /* 0x0000660000047ab9 */ /* 0x000fe40000000a00 */
[----:B------:R-:W-:Y:S02]  /*00c0*/  UIADD3 UR6, UP0, UR4, 0xf0, URZ ;  /* 0x000000f004067890 */ /* 0x000fe4000ff1e03f */
[----:B------:R-:W-:Y:S02]  /*00d0*/  UIADD3 UR4, UP1, UR4, 0x1f0, URZ ;  /* 0x000001f004047890 */ /* 0x000fe4000ff3e03f */
[----:B------:R-:W-:Y:S02]  /*00e0*/  UIADD3.X UR7, URZ, UR5, URZ, UP0, !UPT ;  /* 0x000000053f077290 */ /* 0x000fe400087fe43f */
[----:B------:R-:W-:-:S07]  /*00f0*/  UIADD3.X UR5, URZ, UR5, URZ, UP1, !UPT ;  /* 0x000000053f057290 */ /* 0x000fce0008ffe43f */
[----:B------:R0:W-:Y:S02]  /*0100*/  UTMACCTL.PF [UR6] ;  /* 0x00000000060079b9 */ /* 0x0001e40008040000 */
[----:B------:R0:W-:Y:S02]  /*0110*/  UTMACCTL.PF [UR4] ;  /* 0x00000000040079b9 */ /* 0x0001e40008040000 */
[----:B0-----:R-:W-:Y:S01]  /*0120*/  NOP ;  /* 0x0000000000007918 */ /* 0x001fe20000000000 */
.L_x_1:
[----:B------:R-:W-:Y:S05]  /*0130*/  BSYNC B0 ;  /* 0x0000000000007941 */ /* 0x000fea0003800000 */
.L_x_0:
[----:B------:R-:W0:Y:S02]  /*0140*/  SHFL.IDX PT, R3, R0, RZ, 0x1f ;  /* 0x00001fff00037589 */ /* 0x000e2400000e0000 */
[----:B0-----:R-:W-:-:S13]  /*0150*/  ISETP.NE.AND P0, PT, R3, RZ, PT ;  /* 0x000000ff0300720c */ /* 0x001fda0003f05270 */
[----:B------:R-:W-:Y:S05]  /*0160*/  @P0 BRA `(.L_x_2) ;  /* 0x00000000008c0947 */ /* 0x000fea0003800000 */
[----:B------:R-:W-:Y:S01]  /*0170*/  ELECT P0, URZ, PT ;  /* 0x00000000003f782f */ /* 0x000fe20003800000 */
[----:B------:R-:W-:-:S12]  /*0180*/  BSSY B0, `(.L_x_2) ;  /* 0x0000021000007945 */ /* 0x000fd80003800000 */
[----:B------:R-:W-:Y:S05]  /*0190*/  @!P0 BRA `(.L_x_3) ;  /* 0x00000000007c8947 */ /* 0x000fea0003800000 */
[----:B------:R-:W0:Y:S01]  /*01a0*/  S2UR UR8, SR_CgaCtaId ;  /* 0x00000000000879c3 */ /* 0x000e220000008800 */
[----:B------:R-:W-:Y:S01]  /*01b0*/  UMOV UR4, 0x400 ;  /* 0x0000040000047882 */ /* 0x000fe20000000000 */
[----:B------:R-:W-:Y:S01]  /*01c0*/  UMOV UR5, 0x1 ;  /* 0x0000000100057882 */ /* 0x000fe20000000000 */
[----:B------:R-:W-:Y:S02]  /*01d0*/  UMOV UR6, 0x80 ;  /* 0x0000008000067882 */ /* 0x000fe40000000000 */
[----:B------:R-:W-:-:S04]  /*01e0*/  UIADD3 UR6, -UR6, 0x100000, URZ ;  /* 0x0010000006067890 */ /* 0x000fc8000fffe13f */
[----:B------:R-:W-:Y:S02]  /*01f0*/  USHF.L.U32 UR7, UR6, 0xb, URZ ;  /* 0x0000000b06077899 */ /* 0x000fe4000800063f */
[----:B------:R-:W-:Y:S02]  /*0200*/  USHF.L.U32 UR6, UR6, 0x1, URZ ;  /* 0x0000000106067899 */ /* 0x000fe4000800063f */
[----:B0-----:R-:W-:Y:S02]  /*0210*/  ULEA UR8, UR8, UR4, 0x18 ;  /* 0x0000000408087291 */ /* 0x001fe4000f8ec03f */
[----:B------:R-:W-:-:S04]  /*0220*/  UIADD3 UR4, -UR5, 0x100000, URZ ;  /* 0x0010000005047890 */ /* 0x000fc8000fffe13f */
[----:B------:R-:W-:Y:S02]  /*0230*/  USHF.L.U32 UR5, UR4, 0xb, URZ ;  /* 0x0000000b04057899 */ /* 0x000fe4000800063f */
[----:B------:R-:W-:Y:S01]  /*0240*/  USHF.L.U32 UR4, UR4, 0x1, URZ ;  /* 0x0000000104047899 */ /* 0x000fe2000800063f */
[----:B------:R-:W0:Y:S11]  /*0250*/  FENCE.VIEW.ASYNC.S ;  /* 0x00000000000073c6 */ /* 0x000e360000000000 */
[----:B0-----:R0:W1:Y:S01]  /*0260*/  SYNCS.EXCH.64 URZ, [UR8], UR4 ;  /* 0x00000004083f75b2 */ /* 0x0010620008000100 */
[----:B------:R0:W2:Y:S01]  /*0270*/  SYNCS.EXCH.64 URZ, [UR8+0x48], UR6 ;  /* 0x00004806083f75b2 */ /* 0x0000a20008000100 */
[----:B------:R0:W3:Y:S01]  /*0280*/  SYNCS.EXCH.64 URZ, [UR8+0x8], UR4 ;  /* 0x00000804083f75b2 */ /* 0x0000e20008000100 */
[----:B------:R0:W4:Y:S01]  /*0290*/  SYNCS.EXCH.64 URZ, [UR8+0x50], UR6 ;  /* 0x00005006083f75b2 */ /* 0x0001220008000100 */
[----:B------:R0:W0:Y:S01]  /*02a0*/  SYNCS.EXCH.64 URZ, [UR8+0x10], UR4 ;  /* 0x00001004083f75b2 */ /* 0x0000220008000100 */
        /* <DEDUP_REMOVED lines=13> */
[----:B------:R-:W-:Y:S01]  /*0380*/  NOP ;  /* 0x0000000000007918 */ /* 0x000fe20000000000 */
.L_x_3:
[----:B0-----:R-:W-:Y:S05]  /*0390*/  BSYNC B0 ;  /* 0x0000000000007941 */ /* 0x001fea0003800000 */
.L_x_2:
[----:B------:R-:W0:Y:S01]  /*03a0*/  SHFL.IDX PT, R6, R0, RZ, 0x1f ;  /* 0x00001fff00067589 */ /* 0x000e2200000e0000 */
[----:B------:R-:W-:Y:S01]  /*03b0*/  ELECT P0, URZ, PT ;  /* 0x00000000003f782f */ /* 0x000fe20003800000 */
[----:B------:R-:W-:Y:S01]  /*03c0*/  NOP ;  /* 0x0000000000007918 */ /* 0x000fe20000000000 */
[----:B------:R-:W-:Y:S01]  /*03d0*/  ELECT P1, URZ, PT ;  /* 0x00000000003f782f */ /* 0x000fe20003820000 */
[----:B------:R-:W5:Y:S01]  /*03e0*/  SHFL.IDX PT, R3, R0, RZ, 0x1f ;  /* 0x00001fff00037589 */ /* 0x000f6200000e0000 */
[----:B------:R-:W-:Y:S01]  /*03f0*/  UMOV UR4, 0x20 ;  /* 0x0000002000047882 */ /* 0x000fe20000000000 */
[----:B------:R-:W-:Y:S01]  /*0400*/  UMOV UR11, 0x80 ;  /* 0x00000080000b7882 */ /* 0x000fe20000000000 */
[----:B------:R-:W-:Y:S01]  /*0410*/  NOP ;  /* 0x0000000000007918 */ /* 0x000fe20000000000 */
[C---:B------:R-:W-:Y:S01]  /*0420*/  VIADD R33, R8.reuse, 0xffffffff ;  /* 0xffffffff08217836 */ /* 0x040fe20000000000 */
[----:B------:R-:W1:Y:S01]  /*0430*/  SHFL.IDX PT, R5, R5, RZ, 0x1f ;  /* 0x00001fff05057589 */ /* 0x000e6200000e0000 */
[----:B------:R-:W-:Y:S01]  /*0440*/  ULDC.64 UR36, c[0x0][0x208] ;  /* 0x0000820000247ab9 */ /* 0x000fe20000000a00 */
[----:B------:R-:W-:-:S02]  /*0450*/  ISETP.NE.AND P2, PT, R8, RZ, PT ;  /* 0x000000ff0800720c */ /* 0x000fc40003f45270 */
[----:B------:R-:W-:Y:S02]  /*0460*/  ISETP.GE.U32.AND P3, PT, R33, 0x2, PT ;  /* 0x000000022100780c */ /* 0x000fe40003f66070 */
[----:B0-----:R-:W-:Y:S02]  /*0470*/  ISETP.NE.OR P0, PT, R6, RZ, !P0 ;  /* 0x000000ff0600720c */ /* 0x001fe40004705670 */
[----:B-----5:R-:W-:Y:S02]  /*0480*/  ISETP.NE.OR P1, PT, R3, RZ, !P1 ;  /* 0x000000ff0300720c */ /* 0x020fe40004f25670 */
[----:B------:R-:W-:-:S04]  /*0490*/  SHF.R.S32.HI R3, RZ, 0x1f, R2 ;  /* 0x0000001fff037819 */ /* 0x000fc80000011402 */
[----:B------:R-:W-:-:S05]  /*04a0*/  LEA.HI R3, R3, R2, RZ, 0x2 ;  /* 0x0000000203037211 */ /* 0x000fca00078f10ff */
[----:B------:R-:W-:Y:S01]  /*04b0*/  VOTEU.ALL UP0, P0 ;  /* 0x00000000003f7886 */ /* 0x000fe20000000000 */
[----:B------:R-:W-:Y:S01]  /*04c0*/  LOP3.LUT R3, R3, 0xfffffffc, RZ, 0xc0, !PT ;  /* 0xfffffffc03037812 */ /* 0x000fe200078ec0ff */
[----:B------:R-:W-:-:S03]  /*04d0*/  VOTEU.ALL UP1, P1 ;  /* 0x00000000003f7886 */ /* 0x000fc60000820000 */
[----:B------:R-:W0:Y:S01]  /*04e0*/  @!UP0 S2UR UR7, SR_CgaCtaId ;  /* 0x00000000000789c3 */ /* 0x000e220000008800 */
[----:B------:R-:W-:Y:S01]  /*04f0*/  @!UP0 UMOV UR6, 0x400 ;  /* 0x0000040000068882 */ /* 0x000fe20000000000 */
[----:B------:R-:W-:-:S04]  /*0500*/  @!UP0 UIADD3 UR4, -UR4, 0x100000, URZ ;  /* 0x0010000004048890 */ /* 0x000fc8000fffe13f */
[----:B------:R-:W-:Y:S02]  /*0510*/  @!UP0 USHF.L.U32 UR5, UR4, 0xb, URZ ;  /* 0x0000000b04058899 */ /* 0x000fe4000800063f */
[----:B------:R-:W-:Y:S01]  /*0520*/  @!UP0 USHF.L.U32 UR4, UR4, 0x1, URZ ;  /* 0x0000000104048899 */ /* 0x000fe2000800063f */
[----:B------:R-:W-:Y:S01]  /*0530*/  IMAD.IADD R0, R2, 0x1, -R3 ;  /* 0x0000000102007824 */ /* 0x000fe200078e0a03 */
[----:B------:R-:W-:Y:S01]  /*0540*/  @!UP1 UMOV UR9, 0x400 ;  /* 0x0000040000099882 */ /* 0x000fe20000000000 */
[----:B------:R-:W-:Y:S01]  /*0550*/  VOTEU.ALL UP2, P1 ;  /* 0x00000000003f7886 */ /* 0x000fe20000840000 */
[----:B------:R-:W-:Y:S01]  /*0560*/  VOTEU.ALL UP3, P1 ;  /* 0x00000000003f7886 */ /* 0x000fe20000860000 */
[----:B------:R-:W-:Y:S01]  /*0570*/  VOTEU.ALL UP4, P1 ;  /* 0x00000000003f7886 */ /* 0x000fe20000880000 */
[----:B------:R-:W5:Y:S01]  /*0580*/  @!UP1 S2UR UR10, SR_CgaCtaId ;  /* 0x00000000000a99c3 */ /* 0x000f620000008800 */
[----:B------:R-:W-:Y:S01]  /*0590*/  VOTEU.ALL UP5, P1 ;  /* 0x00000000003f7886 */ /* 0x000fe200008a0000 */
[----:B------:R-:W-:-:S04]  /*05a0*/  SHF.R.S32.HI R3, RZ, 0x1f, R4 ;  /* 0x0000001fff037819 */ /* 0x000fc80000011404 */
[----:B------:R-:W-:-:S04]  /*05b0*/  LEA.HI R3, R3, R4, RZ, 0x7 ;  /* 0x0000000403037211 */ /* 0x000fc800078f38ff */
[----:B------:R-:W-:-:S05]  /*05c0*/  LOP3.LUT R3, R3, 0xffffff80, RZ, 0xc0, !PT ;  /* 0xffffff8003037812 */ /* 0x000fca00078ec0ff */
[----:B------:R-:W-:Y:S01]  /*05d0*/  IMAD.IADD R3, R4, 0x1, -R3 ;  /* 0x0000000104037824 */ /* 0x000fe200078e0a03 */
[----:B0-----:R-:W-:Y:S02]  /*05e0*/  @!UP0 ULEA UR8, UR7, UR6, 0x18 ;  /* 0x0000000607088291 */ /* 0x001fe4000f8ec03f */
[----:B------:R-:W-:-:S04]  /*05f0*/  @!UP1 UIADD3 UR6, -UR11, 0x100000, URZ ;  /* 0x001000000b069890 */ /* 0x000fc8000fffe13f */
[----:B------:R-:W-:Y:S02]  /*0600*/  @!UP1 USHF.L.U32 UR7, UR6, 0xb, URZ ;  /* 0x0000000b06079899 */ /* 0x000fe4000800063f */
[----:B------:R-:W-:Y:S01]  /*0610*/  @!UP1 USHF.L.U32 UR6, UR6, 0x1, URZ ;  /* 0x0000000106069899 */ /* 0x000fe2000800063f */
[----:B------:R-:W-:Y:S01]  /*0620*/  VOTEU.ALL UP0, P0 ;  /* 0x00000000003f7886 */ /* 0x000fe20000000000 */
[----:B-----5:R-:W-:Y:S01]  /*0630*/  @!UP1 ULEA UR9, UR10, UR9, 0x18 ;  /* 0x000000090a099291 */ /* 0x020fe2000f8ec03f */
[----:B------:R-:W-:Y:S02]  /*0640*/  VOTEU.ALL UP1, P0 ;  /* 0x00000000003f7886 */ /* 0x000fe40000020000 */
[----:B------:R-:W-:Y:S01]  /*0650*/  ULDC.64 UR10, c[0x0][0x598] ;  /* 0x00016600000a7ab9 */ /* 0x000fe20000000a00 */
[----:B------:R-:W-:Y:S01]  /*0660*/  ISETP.NE.AND P0, PT, R0, 0x3, PT ;  /* 0x000000030000780c */ /* 0x000fe20003f05270 */
[----:B------:R-:W0:Y:S02]  /*0670*/  FENCE.VIEW.ASYNC.S ;  /* 0x00000000000073c6 */ /* 0x000e240000000000 */
[----:B0-----:R0:W1:Y:S01]  /*0680*/  @!UP0 SYNCS.EXCH.64 URZ, [UR8+0xc0], UR4 ;  /* 0x0000c004083f85b2 */ /* 0x0010620008000100 */
[----:B------:R-:W-:-:S02]  /*0690*/  ISETP.NE.U32.AND P1, PT, RZ, UR10, PT ;  /* 0x0000000aff007c0c */ /* 0x000fc4000bf25070 */
[----:B------:R-:W-:Y:S02]  /*06a0*/  ISETP.EQ.OR P0, PT, R0, RZ, !P0 ;  /* 0x000000ff0000720c */ /* 0x000fe40004702670 */
[----:B------:R-:W-:Y:S02]  /*06b0*/  ISETP.NE.AND.EX P1, PT, RZ, UR11, PT, P1 ;  /* 0x0000000bff007c0c */ /* 0x000fe4000bf25310 */
[----:B------:R-:W-:-:S04]  /*06c0*/  ISETP.EQ.AND P0, PT, R8, RZ, P0 ;  /* 0x000000ff0800720c */ /* 0x000fc80000702270 */
[----:B------:R-:W-:-:S04]  /*06d0*/  SEL R16, RZ, 0x1, !P0 ;  /* 0x00000001ff107807 */ /* 0x000fc80004000000 */
[----:B------:R-:W-:Y:S01]  /*06e0*/  SEL R16, R16, 0x2, P3 ;  /* 0x0000000210107807 */ /* 0x000fe20001800000 */
[----:B------:R0:W1:Y:S01]  /*06f0*/  @!UP1 SYNCS.EXCH.64 URZ, [UR8+0xc8], UR4 ;  /* 0x0000c804083f95b2 */ /* 0x0000620008000100 */
[----:B------:R-:W-:Y:S01]  /*0700*/  NOP ;  /* 0x0000000000007918 */ /* 0x000fe20000000000 */
[----:B------:R0:W1:Y:S01]  /*0710*/  @!UP2 SYNCS.EXCH.64 URZ, [UR9+0xa0], UR6 ;  /* 0x0000a006093fa5b2 */ /* 0x0000620008000100 */
[----:B------:R0:W1:Y:S01]  /*0720*/  @!UP3 SYNCS.EXCH.64 URZ, [UR9+0xa8], UR6 ;  /* 0x0000a806093fb5b2 */ /* 0x0000620008000100 */
[----:B------:R0:W1:Y:S01]  /*0730*/  @!UP4 SYNCS.EXCH.64 URZ, [UR9+0xb0], UR6 ;  /* 0x0000b006093fc5b2 */ /* 0x0000620008000100 */
[----:B------:R0:W1:Y:S01]  /*0740*/  @!UP5 SYNCS.EXCH.64 URZ, [UR9+0xb8], UR6 ;  /* 0x0000b806093fd5b2 */ /* 0x0000620008000100 */
[----:B------:R-:W-:Y:S01]  /*0750*/  NOP ;  /* 0x0000000000007918 */ /* 0x000fe20000000000 */
[----:B-1234-:R-:W-:Y:S06]  /*0760*/  BAR.SYNC.DEFER_BLOCKING 0x0 ;  /* 0x0000000000007b1d */ /* 0x01efec0000010000 */
[----:B0-----:R-:W-:Y:S05]  /*0770*/  @!P1 BRA `(.L_x_4) ;  /* 0x00000000001c9947 */ /* 0x001fea0003800000 */
[----:B------:R-:W0:Y:S02]  /*0780*/  LDC.64 R6, c[0x0][0x598] ;  /* 0x00016600ff067b82 */ /* 0x000e240000000a00 */
[----:B0-----:R-:W2:Y:S02]  /*0790*/  LDG.E.64 R6, desc[UR36][R6.64] ;  /* 0x0000002406067981 */ /* 0x001ea4000c1e1b00 */
[----:B--2---:R-:W-:-:S04]  /*07a0*/  ISETP.NE.U32.AND P0, PT, R6, RZ, PT ;  /* 0x000000ff0600720c */ /* 0x004fc80003f05070 */
[----:B------:R-:W-:-:S13]  /*07b0*/  ISETP.NE.AND.EX P0, PT, R7, RZ, PT, P0 ;  /* 0x000000ff0700720c */ /* 0x000fda0003f05300 */
[----:B------:R-:W-:Y:S05]  /*07c0*/  @!P0 BRA `(.L_x_4) ;  /* 0x0000000000088947 */ /* 0x000fea0003800000 */
[----:B------:R1:W5:Y:S01]  /*07d0*/  LD.E R40, desc[UR36][R6.64] ;  /* 0x0000002406287980 */ /* 0x000362000c101900 */
[----:B------:R-:W-:Y:S05]  /*07e0*/  BRA `(.L_x_5) ;  /* 0x0000000000247947 */ /* 0x000fea0003800000 */
.L_x_4:
[----:B------:R-:W-:Y:S02]  /*07f0*/  ULDC.64 UR4, c[0x0][0x588] ;  /* 0x0001620000047ab9 */ /* 0x000fe40000000a00 */
[----:B------:R-:W-:-:S04]  /*0800*/  ISETP.NE.U32.AND P0, PT, RZ, UR4, PT ;  /* 0x00000004ff007c0c */ /* 0x000fc8000bf05070 */
[----:B------:R-:W-:-:S13]  /*0810*/  ISETP.NE.AND.EX P0, PT, RZ, UR5, PT, P0 ;  /* 0x00000005ff007c0c */ /* 0x000fda000bf05300 */
[----:B------:R-:W-:Y:S05]  /*0820*/  @!P0 BRA `(.L_x_6) ;  /* 0x00000000000c8947 */ /* 0x000fea0003800000 */
[----:B------:R-:W0:Y:S02]  /*0830*/  LDC.64 R40, c[0x0][0x588] ;  /* 0x00016200ff287b82 */ /* 0x000e240000000a00 */
[----:B0-----:R0:W5:Y:S01]  /*0840*/  LDG.E R40, desc[UR36][R40.64] ;  /* 0x0000002428287981 */ /* 0x001162000c1e1900 */
[----:B------:R-:W-:Y:S05]  /*0850*/  BRA `(.L_x_5) ;  /* 0x0000000000087947 */ /* 0x000fea0003800000 */
.L_x_6:
[----:B------:R-:W-:Y:S02]  /*0860*/  ULDC UR4, c[0x0][0x580] ;  /* 0x0001600000047ab9 */ /* 0x000fe40000000800 */
[----:B------:R-:W-:-:S07]  /*0870*/  IMAD.U32 R40, RZ, RZ, UR4 ;  /* 0x00000004ff287e24 */ /* 0x000fce000f8e00ff */
.L_x_5:
[----:B------:R-:W-:Y:S02]  /*0880*/  ULDC.64 UR4, c[0x0][0x5a0] ;  /* 0x0001680000047ab9 */ /* 0x000fe40000000a00 */
[----:B------:R-:W-:-:S04]  /*0890*/  ISETP.NE.U32.AND P0, PT, RZ, UR4, PT ;  /* 0x00000004ff007c0c */ /* 0x000fc8000bf05070 */
[----:B------:R-:W-:-:S13]  /*08a0*/  ISETP.NE.AND.EX P0, PT, RZ, UR5, PT, P0 ;  /* 0x00000005ff007c0c */ /* 0x000fda000bf05300 */
[----:B------:R-:W-:Y:S05]  /*08b0*/  @!P0 BRA `(.L_x_7) ;  /* 0x00000000001c8947 */ /* 0x000fea0003800000 */
[----:B-1----:R-:W1:Y:S02]  /*08c0*/  LDC.64 R6, c[0x0][0x5a0] ;  /* 0x00016800ff067b82 */ /* 0x002e640000000a00 */
[----:B-1----:R-:W2:Y:S02]  /*08d0*/  LDG.E.64 R6, desc[UR36][R6.64] ;  /* 0x0000002406067981 */ /* 0x002ea4000c1e1b00 */
[----:B--2---:R-:W-:-:S04]  /*08e0*/  ISETP.NE.U32.AND P0, PT, R6, RZ, PT ;  /* 0x000000ff0600720c */ /* 0x004fc80003f05070 */
[----:B------:R-:W-:-:S13]  /*08f0*/  ISETP.NE.AND.EX P0, PT, R7, RZ, PT, P0 ;  /* 0x000000ff0700720c */ /* 0x000fda0003f05300 */
[----:B------:R-:W-:Y:S05]  /*0900*/  @!P0 BRA `(.L_x_7) ;  /* 0x0000000000088947 */ /* 0x000fea0003800000 */
[----:B0-----:R2:W5:Y:S01]  /*0910*/  LD.E R41, desc[UR36][R6.64] ;  /* 0x0000002406297980 */ /* 0x001562000c101900 */
[----:B------:R-:W-:Y:S05]  /*0920*/  BRA `(.L_x_8) ;  /* 0x0000000000247947 */ /* 0x000fea0003800000 */
.L_x_7:
[----:B------:R-:W-:Y:S02]  /*0930*/  ULDC.64 UR4, c[0x0][0x590] ;  /* 0x0001640000047ab9 */ /* 0x000fe40000000a00 */
[----:B------:R-:W-:-:S04]  /*0940*/  ISETP.NE.U32.AND P0, PT, RZ, UR4, PT ;  /* 0x00000004ff007c0c */ /* 0x000fc8000bf05070 */
[----:B------:R-:W-:-:S13]  /*0950*/  ISETP.NE.AND.EX P0, PT, RZ, UR5, PT, P0 ;  /* 0x00000005ff007c0c */ /* 0x000fda000bf05300 */
[----:B------:R-:W-:Y:S05]  /*0960*/  @!P0 BRA `(.L_x_9) ;  /* 0x00000000000c8947 */ /* 0x000fea0003800000 */
[----:B-1----:R-:W0:Y:S02]  /*0970*/  LDC.64 R6, c[0x0][0x590] ;  /* 0x00016400ff067b82 */ /* 0x002e240000000a00 */
[----:B0-----:R0:W5:Y:S01]  /*0980*/  LDG.E R41, desc[UR36][R6.64] ;  /* 0x0000002406297981 */ /* 0x001162000c1e1900 */
[----:B------:R-:W-:Y:S05]  /*0990*/  BRA `(.L_x_8) ;  /* 0x0000000000087947 */ /* 0x000fea0003800000 */
.L_x_9:
[----:B------:R-:W-:Y:S02]  /*09a0*/  ULDC UR4, c[0x0][0x584] ;  /* 0x0001610000047ab9 */ /* 0x000fe40000000800 */
[----:B0-----:R-:W-:-:S07]  /*09b0*/  IMAD.U32 R41, RZ, RZ, UR4 ;  /* 0x00000004ff297e24 */ /* 0x001fce000f8e00ff */
.L_x_8:
[----:B------:R-:W3:Y:S01]  /*09c0*/  LDC R2, c[0x0][0x65c] ;  /* 0x00019700ff027b82 */ /* 0x000ee20000000800 */
[----:B------:R-:W4:Y:S01]  /*09d0*/  S2R R15, SR_CTAID.Y ;  /* 0x00000000000f7919 */ /* 0x000f220000002600 */
[----:B------:R-:W-:Y:S01]  /*09e0*/  ISETP.NE.AND P0, PT, R8, 0x2, PT ;  /* 0x000000020800780c */ /* 0x000fe20003f05270 */
[----:B------:R-:W-:Y:S01]  /*09f0*/  ULDC UR6, c[0x0][0x28c] ;  /* 0x0000a30000067ab9 */ /* 0x000fe20000000800 */
[----:B------:R-:W-:Y:S01]  /*0a00*/  UMOV UR38, URZ ;  /* 0x0000003f00267c82 */ /* 0x000fe20008000000 */
[----:B012---:R-:W0:Y:S01]  /*0a10*/  S2R R6, SR_CTAID.X ;  /* 0x0000000000067919 */ /* 0x007e220000002500 */
[----:B------:R-:W-:Y:S01]  /*0a20*/  UIADD3 UR6, UR6, 0xff, URZ ;  /* 0x000000ff06067890 */ /* 0x000fe2000fffe03f */
[----:B------:R-:W-:Y:S01]  /*0a30*/  UMOV UR39, URZ ;  /* 0x0000003f00277c82 */ /* 0x000fe20008000000 */
[----:B------:R-:W-:Y:S02]  /*0a40*/  ULDC.64 UR8, c[0x0][0x650] ;  /* 0x0001940000087ab9 */ /* 0x000fe40000000a00 */
[----:B------:R-:W-:-:S04]  /*0a50*/  USHF.R.S32.HI UR7, URZ, 0x1f, UR6 ;  /* 0x0000001f3f077899 */ /* 0x000fc80008011406 */
[----:B------:R-:W-:-:S04]  /*0a60*/  ULEA.HI UR7, UR7, UR6, URZ, 0x8 ;  /* 0x0000000607077291 */ /* 0x000fc8000f8f403f */
[----:B------:R-:W-:Y:S01]  /*0a70*/  USHF.R.S32.HI UR40, URZ, 0x8, UR7 ;  /* 0x000000083f287899 */ /* 0x000fe20008011407 */
[----:B---3--:R-:W-:-:S13]  /*0a80*/  ISETP.NE.AND P1, PT, R2, 0x1, PT ;  /* 0x000000010200780c */ /* 0x008fda0003f25270 */
[----:B------:R-:W0:Y:S01]  /*0a90*/  @P1 LDC R19, c[0x0][0x10] ;  /* 0x00000400ff131b82 */ /* 0x000e220000000800 */
[----:B----4-:R-:W-:Y:S02]  /*0aa0*/  @P1 IMAD.MOV.U32 R8, RZ, RZ, R15 ;  /* 0x000000ffff081224 */ /* 0x010fe400078e000f */
[----:B------:R-:W-:Y:S02]  /*0ab0*/  @P1 IMAD.MOV.U32 R9, RZ, RZ, RZ ;  /* 0x000000ffff091224 */ /* 0x000fe400078e00ff */
[----:B------:R-:W-:-:S03]  /*0ac0*/  @P1 IMAD.MOV.U32 R7, RZ, RZ, RZ ;  /* 0x000000ffff071224 */ /* 0x000fc600078e00ff */
[----:B------:R-:W1:Y:S01]  /*0ad0*/  @!P1 LDC R11, c[0x0][0xc] ;  /* 0x00000300ff0b9b82 */ /* 0x000e620000000800 */
[----:B------:R-:W-:Y:S01]  /*0ae0*/  ULDC UR4, c[0x0][0xc] ;  /* 0x0000030000047ab9 */ /* 0x000fe20000000800 */
[----:B------:R-:W-:Y:S02]  /*0af0*/  ULDC UR5, c[0x0][0x10] ;  /* 0x0000040000057ab9 */ /* 0x000fe40000000800 */
[----:B------:R-:W-:-:S04]  /*0b00*/  UIMAD.WIDE.U32 UR4, UR4, UR5, URZ ;  /* 0x00000005040472a5 */ /* 0x000fc8000f8e003f */
[----:B------:R-:W2:Y:S01]  /*0b10*/  LDC R10, c[0x0][0x14] ;  /* 0x00000500ff0a7b82 */ /* 0x000ea20000000800 */
[----:B0-----:R-:W-:-:S04]  /*0b20*/  @P1 IMAD.WIDE.U32 R18, R6, R19, R8 ;  /* 0x0000001306121225 */ /* 0x001fc800078e0008 */
[----:B------:R-:W-:Y:S02]  /*0b30*/  @P1 IMAD.IADD R2, R19, 0x1, R7 ;  /* 0x0000000113021824 */ /* 0x000fe400078e0207 */
[----:B------:R-:W-:Y:S02]  /*0b40*/  IMAD.MOV.U32 R7, RZ, RZ, RZ ;  /* 0x000000ffff077224 */ /* 0x000fe400078e00ff */
[----:B-1----:R-:W-:-:S04]  /*0b50*/  @!P1 IMAD.WIDE.U32 R8, R11, R15, R6 ;  /* 0x0000000f0b089225 */ /* 0x002fc800078e0006 */
[----:B------:R-:W-:Y:S02]  /*0b60*/  @!P1 IMAD.MOV.U32 R18, RZ, RZ, R8 ;  /* 0x000000ffff129224 */ /* 0x000fe400078e0008 */
[----:B--2---:R-:W-:-:S04]  /*0b70*/  IMAD.WIDE.U32 R12, R10, UR4, RZ ;  /* 0x000000040a0c7c25 */ /* 0x004fc8000f8e00ff */
[----:B------:R-:W-:Y:S01]  /*0b80*/  IMAD R23, R10, UR5, RZ ;  /* 0x000000050a177c24 */ /* 0x000fe2000f8e02ff */
[----:B------:R0:W-:Y:S01]  /*0b90*/  STL.64 [R1], R12 ;  /* 0x0000000c01007387 */ /* 0x0001e20000100a00 */
[----:B------:R-:W-:Y:S02]  /*0ba0*/  @!P1 IMAD.MOV.U32 R2, RZ, RZ, R9 ;  /* 0x000000ffff029224 */ /* 0x000fe400078e0009 */
[----:B------:R-:W-:Y:S01]  /*0bb0*/  IMAD.IADD R23, R13, 0x1, R23 ;  /* 0x000000010d177824 */ /* 0x000fe200078e0217 */
[----:B------:R-:W-:Y:S06]  /*0bc0*/  @P0 BRA `(.L_x_10) ;  /* 0x0000000000200947 */ /* 0x000fec0003800000 */
[----:B------:R-:W-:Y:S01]  /*0bd0*/  UISETP.GE.U32.AND UP0, UPT, UR40, 0x9, UPT ;  /* 0x000000092800788c */ /* 0x000fe2000bf06070 */
[----:B------:R-:W-:Y:S01]  /*0be0*/  IADD3 R18, P0, R18, R12, RZ ;  /* 0x0000000c12127210 */ /* 0x000fe20007f1e0ff */
[----:B------:R-:W-:Y:S01]  /*0bf0*/  UIMAD.WIDE.U32 UR4, UR40, 0x38e38e39, URZ ;  /* 0x38e38e39280478a5 */ /* 0x000fe2000f8e003f */
[----:B------:R-:W-:-:S03]  /*0c00*/  UMOV UR39, URZ ;  /* 0x0000003f00277c82 */ /* 0x000fc60008000000 */
[----:B------:R-:W-:Y:S01]  /*0c10*/  USHF.R.U32.HI UR4, URZ, 0x1, UR5 ;  /* 0x000000013f047899 */ /* 0x000fe20008011605 */
[----:B------:R-:W-:-:S03]  /*0c20*/  IMAD.X R2, R23, 0x1, R2, P0 ;  /* 0x0000000117027824 */ /* 0x000fc600000e0602 */
[----:B------:R-:W-:Y:S02]  /*0c30*/  UIMAD UR38, UR4, -0x9, UR40 ;  /* 0xfffffff7042678a4 */ /* 0x000fe4000f8e0228 */
[----:B------:R-:W-:-:S12]  /*0c40*/  @UP0 ULOP3.LUT UR39, UR4, 0x1, URZ, 0xc0, !UPT ;  /* 0x0000000104270892 */ /* 0x000fd8000f8ec03f */
.L_x_10:
[----:B------:R-:W-:Y:S01]  /*0c50*/  ISETP.GE.U32.AND P0, PT, R18, UR8, PT ;  /* 0x0000000812007c0c */ /* 0x000fe2000bf06070 */
[----:B------:R-:W-:Y:S01]  /*0c60*/  IMAD.MOV.U32 R19, RZ, RZ, -0x1 ;  /* 0xffffffffff137424 */ /* 0x000fe200078e00ff */
[----:B------:R-:W-:Y:S01]  /*0c70*/  PRMT R8, RZ, 0x7610, R8 ;  /* 0x00007610ff087816 */ /* 0x000fe20000000008 */
[----:B------:R-:W-:Y:S01]  /*0c80*/  IMAD.MOV.U32 R22, RZ, RZ, -0x1 ;  /* 0xffffffffff167424 */ /* 0x000fe200078e00ff */
[----:B------:R-:W-:Y:S01]  /*0c90*/  ISETP.GE.U32.AND.EX P0, PT, R2, UR9, PT, P0 ;  /* 0x0000000902007c0c */ /* 0x000fe2000bf06100 */
[----:B------:R-:W-:-:S12]  /*0ca0*/  IMAD.MOV.U32 R17, RZ, RZ, -0x1 ;  /* 0xffffffffff117424 */ /* 0x000fd800078e00ff */
[----:B------:R-:W-:Y:S05]  /*0cb0*/  @P0 BRA `(.L_x_11) ;  /* 0x00000004005c0947 */ /* 0x000fea0003800000 */
[----:B------:R-:W1:Y:S01]  /*0cc0*/  LDC.64 R20, c[0x0][0x628] ;  /* 0x00018a00ff147b82 */ /* 0x000e620000000a00 */
[----:B------:R-:W-:Y:S02]  /*0cd0*/  IMAD.MOV.U32 R8, RZ, RZ, R18 ;  /* 0x000000ffff087224 */ /* 0x000fe400078e0012 */
[----:B------:R-:W-:-:S05]  /*0ce0*/  IMAD.MOV.U32 R9, RZ, RZ, R2 ;  /* 0x000000ffff097224 */ /* 0x000fca00078e0002 */
[----:B------:R-:W2:Y:S08]  /*0cf0*/  LDC R14, c[0x0][0x630] ;  /* 0x00018c00ff0e7b82 */ /* 0x000eb00000000800 */
[----:B------:R-:W3:Y:S01]  /*0d00*/  LDC.64 R24, c[0x0][0x620] ;  /* 0x00018800ff187b82 */ /* 0x000ee20000000a00 */
[----:B-1----:R-:W-:-:S04]  /*0d10*/  ISETP.NE.U32.AND P0, PT, R20, RZ, PT ;  /* 0x000000ff1400720c */ /* 0x002fc80003f05070 */
[----:B------:R-:W-:-:S13]  /*0d20*/  ISETP.NE.AND.EX P0, PT, R21, RZ, PT, P0 ;  /* 0x000000ff1500720c */ /* 0x000fda0003f05300 */
[----:B--23--:R-:W-:Y:S05]  /*0d30*/  @!P0 BRA `(.L_x_12) ;  /* 0x0000000000288947 */ /* 0x00cfea0003800000 */
[----:B0-----:R-:W0:Y:S02]  /*0d40*/  LDC R13, c[0x0][0x634] ;  /* 0x00018d00ff0d7b82 */ /* 0x001e240000000800 */
[----:B0-----:R-:W-:-:S05]  /*0d50*/  IADD3 R13, P0, R18, R13, RZ ;  /* 0x0000000d120d7210 */ /* 0x001fca0007f1e0ff */
[----:B------:R-:W-:-:S04]  /*0d60*/  IMAD.X R17, RZ, RZ, R2, P0 ;  /* 0x000000ffff117224 */ /* 0x000fc800000e0602 */
[----:B------:R-:W-:-:S04]  /*0d70*/  IMAD.WIDE.U32 R8, R17, R20, RZ ;  /* 0x0000001411087225 */ /* 0x000fc800078e00ff */
[----:B------:R-:W-:-:S04]  /*0d80*/  IMAD.WIDE.U32 R10, P0, R13, R21, R8 ;  /* 0x000000150d0a7225 */ /* 0x000fc80007800008 */
[----:B------:R-:W-:-:S04]  /*0d90*/  IMAD.WIDE.U32 R8, R13, R20, RZ ;  /* 0x000000140d087225 */ /* 0x000fc800078e00ff */
[----:B------:R-:W-:Y:S01]  /*0da0*/  IMAD.X R13, RZ, RZ, RZ, P0 ;  /* 0x000000ffff0d7224 */ /* 0x000fe200000e06ff */
[----:B------:R-:W-:Y:S01]  /*0db0*/  IADD3 RZ, P0, R9, R10, RZ ;  /* 0x0000000a09ff7210 */ /* 0x000fe20007f1e0ff */
[----:B------:R-:W-:-:S04]  /*0dc0*/  IMAD.MOV.U32 R12, RZ, RZ, R11 ;  /* 0x000000ffff0c7224 */ /* 0x000fc800078e000b */
[----:B------:R-:W-:-:S08]  /*0dd0*/  IMAD.WIDE.U32.X R8, R17, R21, R12, P0 ;  /* 0x0000001511087225 */ /* 0x000fd000000e040c */
.L_x_12:
[-CC-:B------:R-:W-:Y:S01]  /*0de0*/  SHF.R.U64 R30, R8, R14.reuse, R9.reuse ;  /* 0x0000000e081e7219 */ /* 0x180fe20000001209 */
[----:B0-----:R-:W0:Y:S01]  /*0df0*/  LDC R12, c[0x0][0x618] ;  /* 0x00018600ff0c7b82 */ /* 0x001e220000000800 */
[----:B------:R-:W-:Y:S01]  /*0e00*/  SHF.R.U32.HI R8, RZ, R14, R9 ;  /* 0x0000000eff087219 */ /* 0x000fe20000011609 */
[----:B------:R-:W-:Y:S01]  /*0e10*/  ULDC UR4, c[0x0][0x150] ;  /* 0x0000540000047ab9 */ /* 0x000fe20000000800 */
[----:B------:R-:W-:Y:S01]  /*0e20*/  IADD3 R13, P0, RZ, -R30, RZ ;  /* 0x8000001eff0d7210 */ /* 0x000fe20007f1e0ff */
[----:B------:R-:W-:Y:S01]  /*0e30*/  IMAD.MOV.U32 R19, RZ, RZ, R2 ;  /* 0x000000ffff137224 */ /* 0x000fe200078e0002 */
[----:B------:R-:W-:-:S03]  /*0e40*/  I2FP.F32.U32 R7, R6 ;  /* 0x0000000600077245 */ /* 0x000fc60000201000 */
[----:B------:R-:W1:Y:S01]  /*0e50*/  LDC.64 R26, c[0x0][0x640] ;  /* 0x00019000ff1a7b82 */ /* 0x000e620000000a00 */
[----:B------:R-:W-:Y:S02]  /*0e60*/  IMAD.X R17, RZ, RZ, ~R8, P0 ;  /* 0x000000ffff117224 */ /* 0x000fe400000e0e08 */
[----:B------:R-:W-:Y:S01]  /*0e70*/  FMUL R7, R7, UR4 ;  /* 0x0000000407077c20 */ /* 0x000fe20008400000 */
[----:B------:R-:W-:Y:S01]  /*0e80*/  IMAD.WIDE.U32 R8, R13, R24, R18 ;  /* 0x000000180d087225 */ /* 0x000fe200078e0012 */
[----:B------:R-:W-:-:S03]  /*0e90*/  ULDC UR4, c[0x0][0x154] ;  /* 0x0000550000047ab9 */ /* 0x000fc60000000800 */
[----:B------:R-:W-:Y:S01]  /*0ea0*/  IMAD R10, R17, R24, RZ ;  /* 0x00000018110a7224 */ /* 0x000fe200078e02ff */
[----:B------:R-:W2:Y:S01]  /*0eb0*/  LDC R14, c[0x0][0x608] ;  /* 0x00018200ff0e7b82 */ /* 0x000ea20000000800 */
[----:B------:R-:W3:Y:S02]  /*0ec0*/  F2I.U32.TRUNC.NTZ R7, R7 ;  /* 0x0000000700077305 */ /* 0x000ee4000020f000 */
[----:B------:R-:W-:-:S04]  /*0ed0*/  IMAD R13, R13, R25, R10 ;  /* 0x000000190d0d7224 */ /* 0x000fc800078e020a */
[----:B------:R-:W-:Y:S01]  /*0ee0*/  IMAD.IADD R9, R9, 0x1, R13 ;  /* 0x0000000109097824 */ /* 0x000fe200078e020d */
[----:B------:R-:W4:Y:S01]  /*0ef0*/  LDC R11, c[0x0][0x144] ;  /* 0x00005100ff0b7b82 */ /* 0x000f220000000800 */
[----:B------:R-:W-:-:S03]  /*0f00*/  IMAD.MOV.U32 R13, RZ, RZ, 0x1 ;  /* 0x00000001ff0d7424 */ /* 0x000fc600078e00ff */
[-C--:B0-----:R-:W-:Y:S02]  /*0f10*/  SHF.R.U64 R22, R8, R12.reuse, R9 ;  /* 0x0000000c08167219 */ /* 0x081fe40000001209 */
[----:B------:R-:W-:Y:S02]  /*0f20*/  I2FP.F32.U32 R8, R15 ;  /* 0x0000000f00087245 */ /* 0x000fe40000201000 */
[----:B------:R-:W0:Y:S01]  /*0f30*/  LDC R24, c[0x0][0x658] ;  /* 0x00019600ff187b82 */ /* 0x000e220000000800 */
[----:B-1----:R-:W-:Y:S01]  /*0f40*/  ISETP.NE.U32.AND P0, PT, R26, RZ, PT ;  /* 0x000000ff1a00720c */ /* 0x002fe20003f05070 */
[----:B---3--:R-:W-:Y:S02]  /*0f50*/  IMAD.MOV R10, RZ, RZ, -R7 ;  /* 0x000000ffff0a7224 */ /* 0x008fe400078e0a07 */
[----:B------:R-:W-:Y:S01]  /*0f60*/  FMUL R8, R8, UR4 ;  /* 0x0000000408087c20 */ /* 0x000fe20008400000 */
[----:B------:R-:W-:Y:S01]  /*0f70*/  SHF.R.U32.HI R7, RZ, R12, R9 ;  /* 0x0000000cff077219 */ /* 0x000fe20000011609 */
[----:B------:R-:W-:Y:S01]  /*0f80*/  IMAD.MOV.U32 R9, RZ, RZ, -0x1 ;  /* 0xffffffffff097424 */ /* 0x000fe200078e00ff */
[----:B------:R-:W-:Y:S01]  /*0f90*/  ISETP.NE.AND.EX P0, PT, R27, RZ, PT, P0 ;  /* 0x000000ff1b00720c */ /* 0x000fe20003f05300 */
[----:B------:R1:W3:Y:S01]  /*0fa0*/  F2I.U32.TRUNC.NTZ R17, R8 ;  /* 0x0000000800117305 */ /* 0x0002e2000020f000 */
[----:B------:R-:W1:Y:S01]  /*0fb0*/  LDC R20, c[0x0][0x148] ;  /* 0x00005200ff147b82 */ /* 0x000e620000000800 */
[----:B--2---:R-:W-:-:S02]  /*0fc0*/  SHF.R.U64 R31, R22, R14, R7 ;  /* 0x0000000e161f7219 */ /* 0x004fc40000001207 */
[----:B------:R-:W-:-:S05]  /*0fd0*/  SHF.R.U32.HI R7, RZ, R14, R7 ;  /* 0x0000000eff077219 */ /* 0x000fca0000011607 */
[----:B------:R-:W2:Y:S01]  /*0fe0*/  LDC R21, c[0x0][0x600] ;  /* 0x00018000ff157b82 */ /* 0x000ea20000000800 */
[----:B----4-:R-:W-:-:S07]  /*0ff0*/  IMAD R12, R11, R10, R6 ;  /* 0x0000000a0b0c7224 */ /* 0x010fce00078e0206 */
[----:B------:R-:W4:Y:S01]  /*1000*/  LDC R25, c[0x0][0x648] ;  /* 0x00019200ff197b82 */ /* 0x000f220000000800 */
[-C--:B0-----:R-:W-:Y:S02]  /*1010*/  SHF.L.U32 R6, R9, R24.reuse, RZ ;  /* 0x0000001809067219 */ /* 0x081fe400000006ff */
[--C-:B------:R-:W-:Y:S02]  /*1020*/  SHF.R.U64 R32, R31, R24, R7.reuse ;  /* 0x000000181f207219 */ /* 0x100fe40000001207 */
[----:B------:R-:W-:Y:S02]  /*1030*/  LOP3.LUT R14, RZ, R6, RZ, 0x33, !PT ;  /* 0x00000006ff0e7212 */ /* 0x000fe400078e33ff */
[-C--:B------:R-:W-:Y:S01]  /*1040*/  SHF.R.U32.HI R7, RZ, R24.reuse, R7 ;  /* 0x00000018ff077219 */ /* 0x080fe20000011607 */
[----:B------:R-:W0:Y:S01]  /*1050*/  LDC R29, c[0x0][0x638] ;  /* 0x00018e00ff1d7b82 */ /* 0x000e220000000800 */
[----:B------:R-:W-:Y:S01]  /*1060*/  SHF.L.U32 R13, R13, R24, RZ ;  /* 0x000000180d0d7219 */ /* 0x000fe200000006ff */
[----:B------:R-:W-:-:S06]  /*1070*/  IMAD.MOV.U32 R6, RZ, RZ, R32 ;  /* 0x000000ffff067224 */ /* 0x000fcc00078e0020 */
[----:B------:R-:W0:Y:S01]  /*1080*/  LDC R28, c[0x0][0x610] ;  /* 0x00018400ff1c7b82 */ /* 0x000e220000000800 */
[----:B-1-3--:R-:W-:Y:S05]  /*1090*/  @!P0 BRA `(.L_x_13) ;  /* 0x0000000000288947 */ /* 0x00afea0003800000 */
[----:B------:R-:W1:Y:S02]  /*10a0*/  LDC R11, c[0x0][0x64c] ;  /* 0x00019300ff0b7b82 */ /* 0x000e640000000800 */
[----:B-1----:R-:W-:-:S05]  /*10b0*/  IADD3 R11, P0, R32, R11, RZ ;  /* 0x0000000b200b7210 */ /* 0x002fca0007f1e0ff */
        /* <DEDUP_REMOVED lines=8> */
.L_x_13:
[----:B----4-:R-:W-:Y:S01]  /*1140*/  SHF.R.U64 R6, R6, R25, R7 ;  /* 0x0000001906067219 */ /* 0x010fe20000001207 */
[----:B--2---:R-:W-:Y:S01]  /*1150*/  VIADD R7, R21, 0xffffffff ;  /* 0xffffffff15077836 */ /* 0x004fe20000000000 */
[----:B------:R-:W-:Y:S01]  /*1160*/  LOP3.LUT R14, R31, R14, RZ, 0xc0, !PT ;  /* 0x0000000e1f0e7212 */ /* 0x000fe200078ec0ff */
[----:B------:R-:W-:Y:S02]  /*1170*/  IMAD.MOV R17, RZ, RZ, -R17 ;  /* 0x000000ffff117224 */ /* 0x000fe400078e0a11 */
[----:B------:R-:W-:Y:S01]  /*1180*/  IMAD.MOV R8, RZ, RZ, -R6 ;  /* 0x000000ffff087224 */ /* 0x000fe200078e0a06 */
[----:B------:R-:W-:Y:S01]  /*1190*/  LOP3.LUT R7, R22, R7, RZ, 0xc0, !PT ;  /* 0x0000000716077212 */ /* 0x000fe200078ec0ff */
[----:B------:R-:W-:Y:S02]  /*11a0*/  IMAD R13, R13, R6, R14 ;  /* 0x000000060d0d7224 */ /* 0x000fe400078e020e */
[----:B------:R-:W-:Y:S02]  /*11b0*/  @P1 IMAD R12, R20, R17, R15 ;  /* 0x00000011140c1224 */ /* 0x000fe400078e020f */
[----:B0-----:R-:W-:-:S02]  /*11c0*/  IMAD R6, R8, R29, R32 ;  /* 0x0000001d08067224 */ /* 0x001fc400078e0220 */
[----:B------:R-:W-:Y:S02]  /*11d0*/  IMAD R12, R13, R28, R12 ;  /* 0x0000001c0d0c7224 */ /* 0x000fe400078e020c */
[----:B------:R-:W-:Y:S02]  /*11e0*/  IMAD R19, R6, R21, R7 ;  /* 0x0000001506137224 */ /* 0x000fe400078e0207 */
[----:B------:R-:W-:Y:S02]  /*11f0*/  IMAD.MOV.U32 R8, RZ, RZ, 0x1 ;  /* 0x00000001ff087424 */ /* 0x000fe400078e00ff */
[----:B------:R-:W-:Y:S01]  /*1200*/  IMAD.MOV.U32 R17, RZ, RZ, R30 ;  /* 0x000000ffff117224 */ /* 0x000fe200078e001e */
[----:B------:R-:W-:Y:S02]  /*1210*/  SEL R22, R19, R12, !P1 ;  /* 0x0000000c13167207 */ /* 0x000fe40004800000 */
[----:B------:R-:W-:-:S07]  /*1220*/  SEL R19, R12, R19, !P1 ;  /* 0x000000130c137207 */ /* 0x000fce0004800000 */
.L_x_11:
[----:B------:R-:W-:Y:S05]  /*1230*/  @!P2 BRA `(.L_x_14) ;  /* 0x0000002400eca947 */ /* 0x000fea0003800000 */
[----:B------:R-:W-:-:S13]  /*1240*/  ISETP.GT.U32.AND P0, PT, R33, 0x1, PT ;  /* 0x000000012100780c */ /* 0x000fda0003f04070 */
[----:B------:R-:W-:Y:S05]  /*1250*/  @P0 EXIT ;  /* 0x000000000000094d */ /* 0x000fea0003800000 */
.L_x_15:
[----:B------:R-:W-:-:S08]  /*1260*/  NOP ;  /* 0x0000000000007918 */ /* 0x000fd00000000000 */
[----:B------:R-:W1:Y:S02]  /*1270*/  USETMAXREG.TRY_ALLOC.CTAPOOL UP0, 0xe8 ;  /* 0x000000e8000079c8 */ /* 0x000e640008000600 */
[----:B-1----:R-:W-:-:S13]  /*1280*/  PLOP3.LUT P0, PT, PT, PT, UP0, 0x80, 0x0 ;  /* 0x000000000000781c */ /* 0x002fda0003f0f008 */
[----:B------:R-:W-:Y:S05]  /*1290*/  @!P0 BRA `(.L_x_15) ;  /* 0xfffffffc00f08947 */ /* 0x000fea000383ffff */
[----:B------:R-:W-:-:S13]  /*12a0*/  LOP3.LUT P0, RZ, R8, 0xff, RZ, 0xc0, !PT ;  /* 0x000000ff08ff7812 */ /* 0x000fda000780c0ff */
[----:B------:R-:W-:Y:S05]  /*12b0*/  @!P0 EXIT ;  /* 0x000000000000894d */ /* 0x000fea0003800000 */
[----:B------:R-:W1:Y:S01]  /*12c0*/  S2UR UR4, SR_CgaCtaId ;  /* 0x00000000000479c3 */ /* 0x000e620000008800 */
[----:B------:R-:W-:Y:S01]  /*12d0*/  VIADD R6, R5, 0xffffffff ;  /* 0xffffffff05067836 */ /* 0x000fe20000000000 */
[----:B------:R-:W-:Y:S01]  /*12e0*/  SHF.R.S32.HI R0, RZ, 0x1f, R3 ;  /* 0x0000001fff007819 */ /* 0x000fe20000011403 */
[----:B------:R-:W-:Y:S01]  /*12f0*/  UMOV UR41, 0x400 ;  /* 0x0000040000297882 */ /* 0x000fe20000000000 */
[----:B------:R-:W-:Y:S01]  /*1300*/  UISETP.LT.AND UP0, UPT, UR40, 0x1, UPT ;  /* 0x000000012800788c */ /* 0x000fe2000bf01270 */
[----:B------:R-:W-:Y:S01]  /*1310*/  LOP3.LUT R56, R16, 0x1, RZ, 0xfc, !PT ;  /* 0x0000000110387812 */ /* 0x000fe200078efcff */
[----:B------:R-:W-:Y:S01]  /*1320*/  ULDC UR6, c[0x0][0x284] ;  /* 0x0000a10000067ab9 */ /* 0x000fe20000000800 */
[----:B------:R-:W-:Y:S01]  /*1330*/  R2UR UR42, R6 ;  /* 0x00000000062a72ca */ /* 0x000fe200000e0000 */
[----:B------:R-:W-:Y:S01]  /*1340*/  USEL UR43, UR40, 0x1, UP0 ;  /* 0x00000001282b7887 */ /* 0x000fe20008000000 */
[CC--:B------:R-:W-:Y:S01]  /*1350*/  LEA.HI R4, R0.reuse, R3.reuse, RZ, 0x2 ;  /* 0x0000000300047211 */ /* 0x0c0fe200078f10ff */
[----:B------:R-:W-:Y:S01]  /*1360*/  USHF.L.U32 UR46, UR40, 0x1, URZ ;  /* 0x00000001282e7899 */ /* 0x000fe2000800063f */
[----:B------:R-:W-:Y:S01]  /*1370*/  LEA.HI R0, R0, R3, RZ, 0x5 ;  /* 0x0000000300007211 */ /* 0x000fe200078f28ff */
[----:B------:R-:W-:Y:S01]  /*1380*/  UIADD3 UR43, -UR43, UR40, URZ ;  /* 0x000000282b2b7290 */ /* 0x000fe2000fffe13f */
[----:B------:R-:W-:-:S02]  /*1390*/  SHF.R.S32.HI R42, RZ, 0x2, R4 ;  /* 0x00000002ff2a7819 */ /* 0x000fc40000011404 */
[----:B------:R-:W-:Y:S02]  /*13a0*/  SHF.R.S32.HI R5, RZ, 0x1f, R4 ;  /* 0x0000001fff057819 */ /* 0x000fe40000011404 */
[----:B------:R-:W-:Y:S02]  /*13b0*/  LOP3.LUT R44, R4, 0xfffffffc, RZ, 0xc0, !PT ;  /* 0xfffffffc042c7812 */ /* 0x000fe400078ec0ff */
[----:B------:R-:W-:Y:S01]  /*13c0*/  LEA.HI R5, R5, R42, RZ, 0x3 ;  /* 0x0000002a05057211 */ /* 0x000fe200078f18ff */
[----:B------:R-:W-:Y:S01]  /*13d0*/  USHF.L.U32 UR42, UR42, 0x3, URZ ;  /* 0x000000032a2a7899 */ /* 0x000fe2000800063f */
[----:B------:R-:W-:Y:S01]  /*13e0*/  ISETP.NE.AND P0, PT, R6, RZ, PT ;  /* 0x000000ff0600720c */ /* 0x000fe20003f05270 */
[----:B------:R-:W-:Y:S01]  /*13f0*/  IMAD.IADD R44, R3, 0x1, -R44 ;  /* 0x00000001032c7824 */ /* 0x000fe200078e0a2c */
[----:B------:R-:W-:Y:S01]  /*1400*/  LOP3.LUT R5, R5, 0xfffffff8, RZ, 0xc0, !PT ;  /* 0xfffffff805057812 */ /* 0x000fe200078ec0ff */
[----:B-1----:R-:W-:Y:S01]  /*1410*/  ULEA UR41, UR4, UR41, 0x18 ;  /* 0x0000002904297291 */ /* 0x002fe2000f8ec03f */
[----:B------:R-:W-:Y:S01]  /*1420*/  SEL R55, RZ, 0x1, P0 ;  /* 0x00000001ff377807 */ /* 0x000fe20000000000 */
[----:B------:R-:W-:-:S02]  /*1430*/  IMAD.U32 R46, RZ, RZ, UR42 ;  /* 0x0000002aff2e7e24 */ /* 0x000fc4000f8e00ff */
[----:B------:R-:W-:Y:S01]  /*1440*/  UIADD3 UR47, UR41, 0xa0, URZ ;  /* 0x000000a0292f7890 */ /* 0x000fe2000fffe03f */
[----:B------:R-:W-:Y:S01]  /*1450*/  IMAD.IADD R42, R42, 0x1, -R5 ;  /* 0x000000012a2a7824 */ /* 0x000fe200078e0a05 */
[----:B------:R-:W-:Y:S01]  /*1460*/  UIADD3 UR4, UR41, 0x180, URZ ;  /* 0x0000018029047890 */ /* 0x000fe2000fffe03f */
[----:B------:R-:W-:Y:S01]  /*1470*/  SHF.R.S32.HI R5, RZ, 0x5, R0 ;  /* 0x00000005ff057819 */ /* 0x000fe20000011400 */
[----:B------:R-:W-:Y:S01]  /*1480*/  UIADD3 UR5, UR41, 0x24180, URZ ;  /* 0x0002418029057890 */ /* 0x000fe2000fffe03f */
[C---:B------:R-:W-:Y:S01]  /*1490*/  LOP3.LUT R48, R46.reuse, 0x8, RZ, 0xc0, !PT ;  /* 0x000000082e307812 */ /* 0x040fe200078ec0ff */
[----:B------:R-:W-:Y:S01]  /*14a0*/  USHF.R.U32.HI UR4, URZ, 0x4, UR4 ;  /* 0x000000043f047899 */ /* 0x000fe20008011604 */
[--C-:B------:R-:W-:Y:S01]  /*14b0*/  SHF.R.S32.HI R43, RZ, 0x1f, R42.reuse ;  /* 0x0000001fff2b7819 */ /* 0x100fe2000001142a */
[----:B------:R-:W-:Y:S01]  /*14c0*/  USHF.R.U32.HI UR5, URZ, 0x4, UR5 ;  /* 0x000000043f057899 */ /* 0x000fe20008011605 */
[C-C-:B------:R-:W-:Y:S01]  /*14d0*/  IMAD R49, R5.reuse, -0x10, -R42.reuse ;  /* 0xfffffff005317824 */ /* 0x140fe200078e0a2a */
[----:B------:R-:W-:Y:S01]  /*14e0*/  ULOP3.LUT UR4, UR4, 0x3fff, URZ, 0xc0, !UPT ;  /* 0x00003fff04047892 */ /* 0x000fe2000f8ec03f */
[----:B------:R-:W-:Y:S01]  /*14f0*/  IMAD.U32 R47, RZ, RZ, UR47 ;  /* 0x0000002fff2f7e24 */ /* 0x000fe2000f8e00ff */
[----:B------:R-:W-:Y:S01]  /*1500*/  ULOP3.LUT UR5, UR5, 0x3fff, URZ, 0xc0, !UPT ;  /* 0x00003fff05057892 */ /* 0x000fe2000f8ec03f */
[----:B------:R-:W-:Y:S01]  /*1510*/  IMAD.WIDE R42, R5, 0x10, R42 ;  /* 0x00000010052a7825 */ /* 0x000fe200078e022a */
[----:B------:R-:W-:Y:S01]  /*1520*/  LOP3.LUT R46, R46, 0x8, RZ, 0xc, !PT ;  /* 0x000000082e2e7812 */ /* 0x000fe200078e0cff */
[----:B------:R-:W-:Y:S01]  /*1530*/  ULOP3.LUT UR44, UR4, 0x10000, URZ, 0xfc, !UPT ;  /* 0x00010000042c7892 */ /* 0x000fe2000f8efc3f */
[----:B------:R-:W-:Y:S01]  /*1540*/  LOP3.LUT R48, R48, 0x18, RZ, 0x3c, !PT ;  /* 0x0000001830307812 */ /* 0x000fe200078e3cff */
[----:B------:R-:W-:Y:S01]  /*1550*/  VIADD R45, R47, UR42 ;  /* 0x0000002a2f2d7c36 */ /* 0x000fe20008000000 */
[----:B------:R-:W-:Y:S01]  /*1560*/  ULOP3.LUT UR45, UR5, 0x10000, URZ, 0xfc, !UPT ;  /* 0x00010000052d7892 */ /* 0x000fe2000f8efc3f */
[----:B------:R-:W-:-:S11]  /*1570*/  VIADD R49, R49, UR6 ;  /* 0x0000000631317c36 */ /* 0x000fd60008000000 */
.L_x_71:
[----:B------:R-:W-:Y:S01]  /*1580*/  SHF.L.U32 R0, R55, 0x1f, RZ ;  /* 0x0000001f37007819 */ /* 0x000fe200000006ff */
[----:B------:R-:W-:Y:S02]  /*1590*/  ULDC UR4, c[0x0][0x28c] ;  /* 0x0000a30000047ab9 */ /* 0x000fe40000000800 */
[----:B------:R-:W-:Y:S01]  /*15a0*/  ISETP.LT.AND P1, PT, RZ, UR4, PT ;  /* 0x00000004ff007c0c */ /* 0x000fe2000bf21270 */
[----:B------:R-:W1:Y:S02]  /*15b0*/  SYNCS.PHASECHK.TRANS64.TRYWAIT P0, [R47+UR42], R0 ;  /* 0x000000002f0075a7 */ /* 0x000e64000800016a */
[----:B-1----:R-:W-:Y:S10]  /*15c0*/  @!P0 BRA `(.L_x_16) ;  /* 0x0000003400e08947 */ /* 0x002ff40003800000 */
.L_x_98:
[----:B------:R-:W-:Y:S05]  /*15d0*/  @P1 BRA `(.L_x_17) ;  /* 0x0000000000401947 */ /* 0x000fea0003800000 */
[----:B-1----:R-:W-:Y:S01]  /*15e0*/  MOV R0, 0x0 ;  /* 0x0000000000007802 */ /* 0x002fe20000000f00 */
[----:B------:R-:W-:Y:S01]  /*15f0*/  ULDC.64 UR4, c[0x4][0x68] ;  /* 0x01001a0000047ab9 */ /* 0x000fe20000000a00 */
[----:B------:R-:W-:Y:S01]  /*1600*/  ULDC.64 UR6, c[0x4][0x8] ;  /* 0x0100020000067ab9 */ /* 0x000fe20000000a00 */
[----:B------:R-:W-:Y:S01]  /*1610*/  IMAD.U32 R4, RZ, RZ, UR4 ;  /* 0x00000004ff047e24 */ /* 0x000fe2000f8e00ff */
[----:B------:R1:W2:Y:S01]  /*1620*/  LDC.64 R14, c[0x4][R0] ;  /* 0x01000000000e7b82 */ /* 0x0002a20000000a00 */
[----:B------:R-:W-:Y:S01]  /*1630*/  IMAD.U32 R5, RZ, RZ, UR5 ;  /* 0x00000005ff057e24 */ /* 0x000fe2000f8e00ff */
[----:B------:R-:W-:Y:S01]  /*1640*/  ULDC.64 UR4, c[0x4][0x70] ;  /* 0x01001c0000047ab9 */ /* 0x000fe20000000a00 */
[----:B------:R-:W-:Y:S02]  /*1650*/  IMAD.U32 R10, RZ, RZ, UR6 ;  /* 0x00000006ff0a7e24 */ /* 0x000fe4000f8e00ff */
[----:B------:R-:W-:Y:S02]  /*1660*/  IMAD.U32 R6, RZ, RZ, UR4 ;  /* 0x00000004ff067e24 */ /* 0x000fe4000f8e00ff */
[----:B------:R-:W-:-:S02]  /*1670*/  IMAD.U32 R7, RZ, RZ, UR5 ;  /* 0x00000005ff077e24 */ /* 0x000fc4000f8e00ff */
[----:B------:R-:W-:Y:S02]  /*1680*/  IMAD.U32 R11, RZ, RZ, UR7 ;  /* 0x00000007ff0b7e24 */ /* 0x000fe4000f8e00ff */
[----:B------:R-:W-:Y:S02]  /*1690*/  IMAD.MOV.U32 R8, RZ, RZ, 0x1e1 ;  /* 0x000001e1ff087424 */ /* 0x000fe400078e00ff */
[----:B0-----:R-:W-:Y:S02]  /*16a0*/  IMAD.MOV.U32 R12, RZ, RZ, 0x1 ;  /* 0x00000001ff0c7424 */ /* 0x001fe400078e00ff */
[----:B-1----:R-:W-:-:S07]  /*16b0*/  IMAD.MOV.U32 R13, RZ, RZ, RZ ;  /* 0x000000ffff0d7224 */ /* 0x002fce00078e00ff */
[----:B------:R-:W-:-:S07]  /*16c0*/  LEPC R20, `(.L_x_17) ;  /* 0x000000001014794e */ /* 0x000fce0000000000 */
[----:B--2--5:R-:W-:Y:S05]  /*16d0*/  CALL.ABS.NOINC R14 ;  /* 0x000000000e007343 */ /* 0x024fea0003c00000 */
.L_x_17:
[----:B------:R-:W-:-:S13]  /*16e0*/  ISETP.NE.AND P0, PT, R56, 0x3, PT ;  /* 0x000000033800780c */ /* 0x000fda0003f05270 */
[----:B------:R-:W-:Y:S05]  /*16f0*/  @!P0 BRA `(.L_x_18) ;  /* 0x0000000000048947 */ /* 0x000fea0003800000 */
[----:B------:R-:W-:Y:S01]  /*1700*/  BPT.TRAP 0x1 ;  /* 0x000000040000795c */ /* 0x000fe20000300000 */
.L_x_18:
[----:B------:R-:W-:Y:S02]  /*1710*/  IMAD.U32 R3, RZ, RZ, UR38 ;  /* 0x00000026ff037e24 */ /* 0x000fe4000f8e00ff */
[----:B-1----:R-:W-:-:S03]  /*1720*/  IMAD.U32 R0, RZ, RZ, UR39 ;  /* 0x00000027ff007e24 */ /* 0x002fc6000f8e00ff */
[----:B------:R-:W-:Y:S02]  /*1730*/  LEA R3, R3, UR41, 0x3 ;  /* 0x0000002903037c11 */ /* 0x000fe4000f8e18ff */
[----:B------:R-:W-:-:S04]  /*1740*/  SHF.L.U32 R0, R0, 0x1f, RZ ;  /* 0x0000001f00007819 */ /* 0x000fc800000006ff */
[----:B------:R1:W2:Y:S01]  /*1750*/  SYNCS.PHASECHK.TRANS64.TRYWAIT P1, [R3+URZ], R0 ;  /* 0x00000000030075a7 */ /* 0x0002a2000802017f */
[----:B------:R-:W-:Y:S05]  /*1760*/  @!P0 BRA `(.L_x_19) ;  /* 0x0000000000048947 */ /* 0x000fea0003800000 */
[----:B------:R-:W-:Y:S01]  /*1770*/  BPT.TRAP 0x1 ;  /* 0x000000040000795c */ /* 0x000fe20000300000 */
.L_x_19:
[----:B--2---:R-:W-:Y:S05]  /*1780*/  @P1 BRA `(.L_x_20) ;  /* 0x0000000000081947 */ /* 0x004fea0003800000 */
[----:B------:R-:W2:Y:S02]  /*1790*/  SYNCS.PHASECHK.TRANS64.TRYWAIT P1, [R3+URZ], R0 ;  /* 0x00000000030075a7 */ /* 0x000ea4000802017f */
[----:B--2---:R-:W-:Y:S05]  /*17a0*/  @!P1 BRA `(.L_x_21) ;  /* 0x00000034007c9947 */ /* 0x004fea0003800000 */
.L_x_20:
[----:B------:R-:W-:Y:S05]  /*17b0*/  WARPSYNC.ALL ;  /* 0x0000000000007948 */ /* 0x000fea0003800000 */
[----:B------:R-:W-:Y:S01]  /*17c0*/  ULEA UR8, UR38, UR44, 0xa ;  /* 0x0000002c26087291 */ /* 0x000fe2000f8e503f */
[----:B------:R-:W-:Y:S01]  /*17d0*/  WARPGROUP.ARRIVE ;  /* 0x00000000000079c5 */ /* 0x000fe20000000000 */
[----:B------:R-:W-:Y:S01]  /*17e0*/  ULEA UR9, UR38, UR45, 0x9 ;  /* 0x0000002d26097291 */ /* 0x000fe2000f8e483f */
[----:B-12---:R-:W-:Y:S01]  /*17f0*/  IMAD.U32 R0, RZ, RZ, UR43 ;  /* 0x0000002bff007e24 */ /* 0x006fe2000f8e00ff */
[----:B------:R-:W-:Y:S01]  /*1800*/  UMOV UR5, 0x40000040 ;  /* 0x4000004000057882 */ /* 0x000fe20000000000 */
[----:B------:R-:W-:-:S02]  /*1810*/  UMOV UR7, 0x40000040 ;  /* 0x4000004000077882 */ /* 0x000fc40000000000 */
[----:B------:R-:W-:Y:S01]  /*1820*/  UMOV UR4, UR8 ;  /* 0x0000000800047c82 */ /* 0x000fe20008000000 */
[----:B------:R-:W-:Y:S01]  /*1830*/  ISETP.GE.AND P1, PT, R0, 0x1, PT ;  /* 0x000000010000780c */ /* 0x000fe20003f26270 */
[----:B------:R-:W-:Y:S02]  /*1840*/  UMOV UR6, UR9 ;  /* 0x0000000900067c82 */ /* 0x000fe40008000000 */
[----:B------:R-:W-:Y:S01]  /*1850*/  IGMMA.64x32x32.S8.S8 R24, gdesc[UR4], RZ, !UPT, gsb0 ;  /* 0x01200000041879f1 */ /* 0x000fe2000c0410ff */
[----:B------:R-:W-:Y:S02]  /*1860*/  UIADD3 UR4, UR8, 0x2, URZ ;  /* 0x0000000208047890 */ /* 0x000fe4000fffe03f */
[----:B------:R-:W-:Y:S01]  /*1870*/  UIADD3 UR6, UR9, 0x2, URZ ;  /* 0x0000000209067890 */ /* 0x000fe2000fffe03f */
[----:B------:R-:W-:Y:S01]  /*1880*/  UMOV UR5, 0x40000040 ;  /* 0x4000004000057882 */ /* 0x000fe20000000000 */
[----:B------:R-:W-:Y:S01]  /*1890*/  UMOV UR7, 0x40000040 ;  /* 0x4000004000077882 */ /* 0x000fe20000000000 */
[----:B------:R-:W-:-:S02]  /*18a0*/  WARPGROUP.DEPBAR.LE gsb0, 0x0 ;  /* 0x00008000000079c5 */ /* 0x000fc40000010000 */
[----:B------:R-:W-:-:S06]  /*18b0*/  WARPGROUP.ARRIVE ;  /* 0x00000000000079c5 */ /* 0x000fcc0000000000 */
[----:B------:R-:W-:Y:S01]  /*18c0*/  IGMMA.64x32x32.S8.S8 R24, gdesc[UR4], R24, gsb0 ;  /* 0x01200000041879f1 */ /* 0x000fe20008041018 */
[----:B------:R-:W-:Y:S02]  /*18d0*/  UIADD3 UR4, UR8, 0x4, URZ ;  /* 0x0000000408047890 */ /* 0x000fe4000fffe03f */
[----:B------:R-:W-:Y:S01]  /*18e0*/  UIADD3 UR6, UR9, 0x4, URZ ;  /* 0x0000000409067890 */ /* 0x000fe2000fffe03f */
[----:B------:R-:W-:Y:S01]  /*18f0*/  UMOV UR5, 0x40000040 ;  /* 0x4000004000057882 */ /* 0x000fe20000000000 */
[----:B------:R-:W-:Y:S01]  /*1900*/  UMOV UR7, 0x40000040 ;  /* 0x4000004000077882 */ /* 0x000fe20000000000 */
[----:B------:R-:W-:Y:S02]  /*1910*/  WARPGROUP.DEPBAR.LE gsb0, 0x0 ;  /* 0x00008000000079c5 */ /* 0x000fe40000010000 */
        /* <DEDUP_REMOVED lines=36> */
[----:B------:R-:W-:Y:S03]  /*1b60*/  IGMMA.64x32x32.S8.S8 R24, gdesc[UR4], R24, gsb0 ;  /* 0x01200000041879f1 */ /* 0x000fe60008041018 */
[----:B------:R-:W-:Y:S02]  /*1b70*/  WARPGROUP.DEPBAR.LE gsb0, 0x0 ;  /* 0x00008000000079c5 */ /* 0x000fe40000010000 */
[----:B------:R-:W-:Y:S05]  /*1b80*/  @!P1 BRA `(.L_x_22) ;  /* 0x0000000400809947 */ /* 0x000fea0003800000 */
[----:B------:R-:W-:Y:S01]  /*1b90*/  UIADD3 UR8, UR38, 0x1, URZ ;  /* 0x0000000126087890 */ /* 0x000fe2000fffe03f */
[----:B------:R-:W-:Y:S01]  /*1ba0*/  IMAD.U32 R0, RZ, RZ, UR43 ;  /* 0x0000002bff007e24 */ /* 0x000fe2000f8e00ff */
[----:B------:R-:W-:Y:S02]  /*1bb0*/  UMOV UR9, UR38 ;  /* 0x0000002600097c82 */ /* 0x000fe40008000000 */
[----:B------:R-:W-:-:S04]  /*1bc0*/  UISETP.NE.AND UP0, UPT, UR8, 0x9, UPT ;  /* 0x000000090800788c */ /* 0x000fc8000bf05270 */
[----:B------:R-:W-:Y:S02]  /*1bd0*/  USEL UR4, URZ, 0x1, UP0 ;  /* 0x000000013f047887 */ /* 0x000fe40008000000 */
[----:B------:R-:W-:Y:S02]  /*1be0*/  USEL UR8, UR8, URZ, UP0 ;  /* 0x0000003f08087287 */ /* 0x000fe40008000000 */
[----:B------:R-:W-:-:S06]  /*1bf0*/  ULOP3.LUT UR4, UR39, UR4, URZ, 0x3c, !UPT ;  /* 0x0000000427047292 */ /* 0x000fcc000f8e3c3f */
[----:B------:R-:W-:-:S07]  /*1c00*/  IMAD.U32 R5, RZ, RZ, UR4 ;  /* 0x00000004ff057e24 */ /* 0x000fce000f8e00ff */
.L_x_29:
[----:B-12---:R-:W-:Y:S05]  /*1c10*/  @!P0 BRA `(.L_x_23) ;  /* 0x0000000000048947 */ /* 0x006fea0003800000 */
[----:B------:R-:W-:Y:S01]  /*1c20*/  BPT.TRAP 0x1 ;  /* 0x000000040000795c */ /* 0x000fe20000300000 */
.L_x_23:
[----:B------:R-:W-:Y:S01]  /*1c30*/  ULEA UR4, UR8, UR41, 0x3 ;  /* 0x0000002908047291 */ /* 0x000fe2000f8e183f */
[----:B------:R-:W-:-:S08]  /*1c40*/  SHF.L.U32 R3, R5, 0x1f, RZ ;  /* 0x0000001f05037819 */ /* 0x000fd000000006ff */
[----:B------:R1:W2:Y:S01]  /*1c50*/  SYNCS.PHASECHK.TRANS64.TRYWAIT P1, [UR4], R3 ;  /* 0x00000003ff0075a7 */ /* 0x0002a20008020144 */
[----:B------:R-:W-:Y:S05]  /*1c60*/  @!P0 BRA `(.L_x_24) ;  /* 0x0000000000048947 */ /* 0x000fea0003800000 */
[----:B------:R-:W-:Y:S01]  /*1c70*/  BPT.TRAP 0x1 ;  /* 0x000000040000795c */ /* 0x000fe20000300000 */
.L_x_24:
[----:B--2---:R-:W-:Y:S05]  /*1c80*/  @P1 BRA `(.L_x_25) ;  /* 0x0000000000081947 */ /* 0x004fea0003800000 */
[----:B------:R-:W2:Y:S02]  /*1c90*/  SYNCS.PHASECHK.TRANS64.TRYWAIT P1, [UR4], R3 ;  /* 0x00000003ff0075a7 */ /* 0x000ea40008020144 */
[----:B--2---:R-:W-:Y:S05]  /*1ca0*/  @!P1 BRA `(.L_x_26) ;  /* 0x0000003000509947 */ /* 0x004fea0003800000 */
.L_x_25:
[----:B------:R-:W-:Y:S01]  /*1cb0*/  ULEA UR10, UR8, UR44, 0xa ;  /* 0x0000002c080a7291 */ /* 0x000fe2000f8e503f */
[----:B------:R-:W-:Y:S01]  /*1cc0*/  WARPGROUP.ARRIVE ;  /* 0x00000000000079c5 */ /* 0x000fe20000000000 */
[----:B------:R-:W-:Y:S01]  /*1cd0*/  ULEA UR11, UR8, UR45, 0x9 ;  /* 0x0000002d080b7291 */ /* 0x000fe2000f8e483f */
[----:B------:R-:W-:Y:S01]  /*1ce0*/  UMOV UR5, 0x40000040 ;  /* 0x4000004000057882 */ /* 0x000fe20000000000 */
[----:B------:R-:W-:-:S03]  /*1cf0*/  UMOV UR7, 0x40000040 ;  /* 0x4000004000077882 */ /* 0x000fc60000000000 */
[----:B------:R-:W-:Y:S02]  /*1d00*/  UMOV UR4, UR10 ;  /* 0x0000000a00047c82 */ /* 0x000fe40008000000 */
[----:B------:R-:W-:Y:S02]  /*1d10*/  UMOV UR6, UR11 ;  /* 0x0000000b00067c82 */ /* 0x000fe40008000000 */
[----:B------:R-:W-:Y:S01]  /*1d20*/  IGMMA.64x32x32.S8.S8 R24, gdesc[UR4], R24, gsb0 ;  /* 0x01200000041879f1 */ /* 0x000fe20008041018 */
        /* <DEDUP_REMOVED lines=51> */
[----:B------:R-:W-:Y:S01]  /*2060*/  BPT.TRAP 0x1 ;  /* 0x000000040000795c */ /* 0x000fe20000300000 */
.L_x_27:
[----:B------:R-:W-:Y:S01]  /*2070*/  ULEA UR4, UR9, UR41, 0x3 ;  /* 0x0000002909047291 */ /* 0x000fe2000f8e183f */
[----:B------:R-:W-:-:S03]  /*2080*/  ISETP.GT.U32.AND P1, PT, R16, 0x1, PT ;  /* 0x000000011000780c */ /* 0x000fc60003f24070 */
[----:B------:R-:W-:-:S04]  /*2090*/  UIADD3 UR4, UR4, 0x48, URZ ;  /* 0x0000004804047890 */ /* 0x000fc8000fffe03f */
[----:B------:R-:W-:-:S09]  /*20a0*/  UPRMT UR4, URZ, 0x654, UR4 ;  /* 0x000006543f047896 */ /* 0x000fd20008000004 */
[----:B------:R-:W-:Y:S01]  /*20b0*/  SYNCS.ARRIVE.TRANS64.RED.A1T0 RZ, [UR4], RZ ;  /* 0x000000ffffff79a7 */ /* 0x000fe20008100404 */
[----:B------:R-:W-:Y:S05]  /*20c0*/  @P1 BRA `(.L_x_28) ;  /* 0x0000000000041947 */ /* 0x000fea0003800000 */
[----:B------:R-:W-:Y:S01]  /*20d0*/  BPT.TRAP 0x1 ;  /* 0x000000040000795c */ /* 0x000fe20000300000 */
.L_x_28:
[----:B------:R-:W-:Y:S01]  /*20e0*/  UIADD3 UR8, UR8, 0x1, URZ ;  /* 0x0000000108087890 */ /* 0x000fe2000fffe03f */
[C---:B------:R-:W-:Y:S01]  /*20f0*/  ISETP.GT.AND P1, PT, R0.reuse, 0x1, PT ;  /* 0x000000010000780c */ /* 0x040fe20003f24270 */
[----:B------:R-:W-:Y:S01]  /*2100*/  UIADD3 UR9, UR9, 0x1, URZ ;  /* 0x0000000109097890 */ /* 0x000fe2000fffe03f */
[----:B------:R-:W-:Y:S01]  /*2110*/  VIADD R0, R0, 0xffffffff ;  /* 0xffffffff00007836 */ /* 0x000fe20000000000 */
[----:B------:R-:W-:Y:S02]  /*2120*/  UISETP.NE.AND UP0, UPT, UR8, 0x9, UPT ;  /* 0x000000090800788c */ /* 0x000fe4000bf05270 */
[----:B------:R-:W-:Y:S02]  /*2130*/  UISETP.NE.AND UP1, UPT, UR9, 0x9, UPT ;  /* 0x000000090900788c */ /* 0x000fe4000bf25270 */
[----:B------:R-:W-:Y:S02]  /*2140*/  USEL UR4, URZ, 0x1, UP0 ;  /* 0x000000013f047887 */ /* 0x000fe40008000000 */
[----:B------:R-:W-:-:S02]  /*2150*/  USEL UR8, UR8, URZ, UP0 ;  /* 0x0000003f08087287 */ /* 0x000fc40008000000 */
[----:B------:R-:W-:Y:S02]  /*2160*/  USEL UR9, UR9, URZ, UP1 ;  /* 0x0000003f09097287 */ /* 0x000fe40008800000 */
[----:B------:R-:W-:Y:S01]  /*2170*/  LOP3.LUT R5, R5, UR4, RZ, 0x3c, !PT ;  /* 0x0000000405057c12 */ /* 0x000fe2000f8e3cff */
[----:B------:R-:W-:Y:S09]  /*2180*/  @P1 BRA `(.L_x_29) ;  /* 0xfffffff800a01947 */ /* 0x000ff2000383ffff */
.L_x_22:
[----:B------:R-:W3:Y:S01]  /*2190*/  LDC R0, c[0x0][0x28c] ;  /* 0x0000a300ff007b82 */ /* 0x000ee20000000800 */
[----:B------:R4:W-:Y:S01]  /*21a0*/  SYNCS.ARRIVE.TRANS64.A1T0 RZ, [R46+UR47], RZ ;  /* 0x000000ff2eff79a7 */ /* 0x0009e2000810002f */
[----:B---3--:R-:W-:-:S13]  /*21b0*/  ISETP.GE.AND P1, PT, R0, 0x1, PT ;  /* 0x000000010000780c */ /* 0x008fda0003f26270 */
[----:B----4-:R-:W-:Y:S05]  /*21c0*/  @!P1 BRA `(.L_x_30) ;  /* 0x0000000000349947 */ /* 0x010fea0003800000 */
[----:B------:R-:W-:Y:S05]  /*21d0*/  @!P0 BRA `(.L_x_31) ;  /* 0x0000000000048947 */ /* 0x000fea0003800000 */
[----:B------:R-:W-:Y:S01]  /*21e0*/  BPT.TRAP 0x1 ;  /* 0x000000040000795c */ /* 0x000fe20000300000 */
.L_x_31:
[----:B------:R-:W-:Y:S01]  /*21f0*/  UIADD3 UR6, UR43, UR38, URZ ;  /* 0x000000262b067290 */ /* 0x000fe2000fffe03f */
[----:B------:R-:W-:-:S03]  /*2200*/  ISETP.GT.U32.AND P0, PT, R16, 0x1, PT ;  /* 0x000000011000780c */ /* 0x000fc60003f04070 */
[----:B------:R-:W-:-:S04]  /*2210*/  UIMAD.WIDE.U32 UR4, UR6, 0x38e38e39, URZ ;  /* 0x38e38e39060478a5 */ /* 0x000fc8000f8e003f */
[----:B------:R-:W-:-:S04]  /*2220*/  USHF.R.U32.HI UR4, URZ, 0x1, UR5 ;  /* 0x000000013f047899 */ /* 0x000fc80008011605 */
[----:B------:R-:W-:-:S04]  /*2230*/  UIMAD UR6, UR4, -0x9, UR6 ;  /* 0xfffffff7040678a4 */ /* 0x000fc8000f8e0206 */
[----:B------:R-:W-:-:S04]  /*2240*/  ULEA UR6, UR6, UR41, 0x3 ;  /* 0x0000002906067291 */ /* 0x000fc8000f8e183f */
[----:B------:R-:W-:-:S04]  /*2250*/  UIADD3 UR6, UR6, 0x48, URZ ;  /* 0x0000004806067890 */ /* 0x000fc8000fffe03f */
[----:B------:R-:W-:-:S09]  /*2260*/  UPRMT UR6, URZ, 0x654, UR6 ;  /* 0x000006543f067896 */ /* 0x000fd20008000006 */
[----:B------:R-:W-:Y:S01]  /*2270*/  SYNCS.ARRIVE.TRANS64.RED.A1T0 RZ, [UR6], RZ ;  /* 0x000000ffffff79a7 */ /* 0x000fe20008100406 */
[----:B------:R-:W-:Y:S05]  /*2280*/  @P0 BRA `(.L_x_30) ;  /* 0x0000000000040947 */ /* 0x000fea0003800000 */
[----:B------:R-:W-:Y:S01]  /*2290*/  BPT.TRAP 0x1 ;  /* 0x000000040000795c */ /* 0x000fe20000300000 */
.L_x_30:
[----:B------:R-:W-:Y:S01]  /*22a0*/  SHF.L.U32 R0, R55, 0x1f, RZ ;  /* 0x0000001f37007819 */ /* 0x000fe200000006ff */
[----:B------:R-:W-:Y:S01]  /*22b0*/  UIADD3 UR38, UR46, UR38, URZ ;  /* 0x000000262e267290 */ /* 0x000fe2000fffe03f */
[----:B------:R-:W3:Y:S01]  /*22c0*/  LDC R15, c[0x0][0x288] ;  /* 0x0000a200ff0f7b82 */ /* 0x000ee20000000800 */
[----:B------:R-:W-:Y:S01]  /*22d0*/  UISETP.GE.U32.AND UP1, UPT, UR46, 0x9, UPT ;  /* 0x000000092e00788c */ /* 0x000fe2000bf26070 */
[----:B------:R-:W-:Y:S01]  /*22e0*/  IMAD.SHL.U32 R8, R44, 0x2, RZ ;  /* 0x000000022c087824 */ /* 0x000fe200078e00ff */
[----:B------:R-:W-:Y:S02]  /*22f0*/  UISETP.GT.U32.AND UP0, UPT, UR38, 0x8, UPT ;  /* 0x000000082600788c */ /* 0x000fe4000bf04070 */
[----:B------:R-:W-:Y:S02]  /*2300*/  UIMAD.WIDE.U32 UR4, UR38, 0x38e38e39, URZ ;  /* 0x38e38e39260478a5 */ /* 0x000fe4000f8e003f */
[----:B------:R-:W-:Y:S01]  /*2310*/  UISETP.LT.U32.AND UP0, UPT, UR46, 0x9, UP0 ;  /* 0x000000092e00788c */ /* 0x000fe20008701070 */
[----:B------:R-:W4:Y:S01]  /*2320*/  SYNCS.PHASECHK.TRANS64.TRYWAIT P0, [R47+UR42+0x10], R0 ;  /* 0x000010002f0075a7 */ /* 0x000f22000800016a */
[----:B------:R-:W-:Y:S01]  /*2330*/  USHF.R.U32.HI UR4, URZ, 0x1, UR5 ;  /* 0x000000013f047899 */ /* 0x000fe20008011605 */
[----:B------:R-:W-:Y:S01]  /*2340*/  SHF.R.S32.HI R9, RZ, 0x1f, R8 ;  /* 0x0000001fff097819 */ /* 0x000fe20000011408 */
[----:B------:R-:W-:-:S02]  /*2350*/  USEL UR6, URZ, 0x1, !UP0 ;  /* 0x000000013f067887 */ /* 0x000fc4000c000000 */
[----:B------:R-:W-:Y:S02]  /*2360*/  UIMAD UR38, UR4, -0x9, UR38 ;  /* 0xfffffff7042678a4 */ /* 0x000fe4000f8e0226 */
[----:B------:R-:W-:-:S04]  /*2370*/  ULOP3.LUT UR39, UR39, UR6, URZ, 0x3c, !UPT ;  /* 0x0000000627277292 */ /* 0x000fc8000f8e3c3f */
[----:B------:R-:W-:Y:S01]  /*2380*/  @UP1 ULOP3.LUT UR39, UR39, 0x1, UR4, 0x78, !UPT ;  /* 0x0000000127271892 */ /* 0x000fe2000f8e7804 */
[----:B---34-:R-:W-:Y:S11]  /*2390*/  @!P0 BRA `(.L_x_32) ;  /* 0x0000002800ac8947 */ /* 0x018ff60003800000 */
.L_x_99:
[----:B---3--:R-:W-:Y:S01]  /*23a0*/  IMAD.SHL.U32 R0, R19, 0x40, RZ ;  /* 0x0000004013007824 */ /* 0x008fe200078e00ff */
[----:B------:R-:W-:Y:S01]  /*23b0*/  ULDC UR6, c[0x0][0x284] ;  /* 0x0000a10000067ab9 */ /* 0x000fe20000000800 */
[----:B------:R-:W-:Y:S01]  /*23c0*/  IMAD.SHL.U32 R22, R22, 0x20, RZ ;  /* 0x0000002016167824 */ /* 0x000fe200078e00ff */
[----:B------:R-:W-:Y:S01]  /*23d0*/  SHF.R.S32.HI R51, RZ, 0x1f, R17 ;  /* 0x0000001fff337819 */ /* 0x000fe20000011411 */
[----:B------:R-:W-:Y:S01]  /*23e0*/  ULDC.64 UR4, c[0x0][0x5d0] ;  /* 0x0001740000047ab9 */ /* 0x000fe20000000a00 */
[----:B------:R-:W-:Y:S01]  /*23f0*/  ISETP.GE.AND P0, PT, R0, UR6, PT ;  /* 0x0000000600007c0c */ /* 0x000fe2000bf06270 */
[----:B--2---:R-:W-:Y:S01]  /*2400*/  IMAD.WIDE.U32 R4, R17, UR4, R8 ;  /* 0x0000000411047c25 */ /* 0x004fe2000f8e0008 */
[----:B------:R-:W-:Y:S02]  /*2410*/  SHF.R.S32.HI R14, RZ, 0x1f, R22 ;  /* 0x0000001fff0e7819 */ /* 0x000fe40000011416 */
[C---:B------:R-:W-:Y:S01]  /*2420*/  ISETP.GE.OR P0, PT, R22.reuse, R15, P0 ;  /* 0x0000000f1600720c */ /* 0x040fe20000706670 */
[----:B------:R-:W-:Y:S01]  /*2430*/  IMAD R6, R51, UR4, RZ ;  /* 0x0000000433067c24 */ /* 0x000fe2000f8e02ff */
[----:B------:R-:W-:-:S03]  /*2440*/  IADD3 R4, P1, R22, R4, RZ ;  /* 0x0000000416047210 */ /* 0x000fc60007f3e0ff */
[----:B-1----:R-:W-:-:S05]  /*2450*/  IMAD R3, R17, UR5, R6 ;  /* 0x0000000511037c24 */ /* 0x002fca000f8e0206 */
[----:B------:R-:W-:-:S03]  /*2460*/  IADD3.X R5, R14, R5, R3, P1, !PT ;  /* 0x000000050e057210 */ /* 0x000fc60000ffe403 */
[----:B------:R-:W-:Y:S05]  /*2470*/  @P0 BRA `(.L_x_33) ;  /* 0x0000000c00b00947 */ /* 0x000fea0003800000 */
[----:B------:R-:W1:Y:S01]  /*2480*/  LDC.64 R10, c[0x0][0x5c8] ;  /* 0x00017200ff0a7b82 */ /* 0x000e620000000a00 */
[----:B0-----:R-:W-:Y:S01]  /*2490*/  IMAD.WIDE R12, R19, 0x40, R42 ;  /* 0x00000040130c7825 */ /* 0x001fe200078e022a */
[----:B------:R-:W-:Y:S01]  /*24a0*/  ULDC.64 UR4, c[0x0][0x5c0] ;  /* 0x0001700000047ab9 */ /* 0x000fe20000000a00 */
[----:B------:R-:W-:Y:S02]  /*24b0*/  BSSY B0, `(.L_x_33) ;  /* 0x00000e8000007945 */ /* 0x000fe40003800000 */
[----:B------:R-:W-:Y:S02]  /*24c0*/  IMAD.IADD R19, R49, 0x1, -R0 ;  /* 0x0000000131137824 */ /* 0x000fe400078e0a00 */
[-C--:B-1----:R-:W-:Y:S02]  /*24d0*/  IMAD R3, R13, R10.reuse, RZ ;  /* 0x0000000a0d037224 */ /* 0x082fe400078e02ff */
[----:B------:R-:W-:-:S04]  /*24e0*/  IMAD.WIDE.U32 R4, R12, R10, R4 ;  /* 0x0000000a0c047225 */ /* 0x000fc800078e0004 */
[----:B------:R-:W-:Y:S01]  /*24f0*/  IMAD R3, R12, R11, R3 ;  /* 0x0000000b0c037224 */ /* 0x000fe200078e0203 */
[----:B------:R-:W-:-:S03]  /*2500*/  IADD3 R6, P0, R4, UR4, RZ ;  /* 0x0000000404067c10 */ /* 0x000fc6000ff1e0ff */
[----:B------:R-:W-:Y:S01]  /*2510*/  IMAD.IADD R3, R5, 0x1, R3 ;  /* 0x0000000105037824 */ /* 0x000fe200078e0203 */
[----:B------:R-:W-:-:S04]  /*2520*/  LEA R4, P1, R10, R6, 0x3 ;  /* 0x000000060a047211 */ /* 0x000fc800078218ff */
[----:B------:R-:W-:Y:S01]  /*2530*/  IADD3.X R7, R3, UR5, RZ, P0, !PT ;  /* 0x0000000503077c10 */ /* 0x000fe200087fe4ff */
[----:B------:R-:W-:Y:S01]  /*2540*/  IMAD R3, R44, -0x2, R15 ;  /* 0xfffffffe2c037824 */ /* 0x000fe200078e020f */
[----:B-----5:R-:W-:Y:S02]  /*2550*/  ISETP.NE.AND P0, PT, R41, RZ, PT ;  /* 0x000000ff2900720c */ /* 0x020fe40003f05270 */
[----:B------:R-:W-:Y:S01]  /*2560*/  LEA.HI.X R5, R10, R7, R11, 0x3, P1 ;  /* 0x000000070a057211 */ /* 0x000fe200008f1c0b */
[----:B------:R-:W-:-:S10]  /*2570*/  IMAD.IADD R54, R3, 0x1, -R22 ;  /* 0x0000000103367824 */ /* 0x000fd400078e0a16 */
[----:B------:R-:W-:Y:S05]  /*2580*/  @!P0 BRA `(.L_x_34) ;  /* 0x0000000800a08947 */ /* 0x000fea0003800000 */
[----:B------:R-:W0:Y:S01]  /*2590*/  LDC.64 R20, c[0x0][0x5b0] ;  /* 0x00016c00ff147b82 */ /* 0x000e220000000a00 */
[----:B------:R-:W-:Y:S01]  /*25a0*/  ULDC.64 UR4, c[0x0][0x5b8] ;  /* 0x00016e0000047ab9 */ /* 0x000fe20000000a00 */
[----:B------:R-:W-:Y:S01]  /*25b0*/  ISETP.GE.AND P1, PT, R19, 0x1, PT ;  /* 0x000000011300780c */ /* 0x000fe20003f26270 */
[----:B------:R-:W-:Y:S01]  /*25c0*/  IMAD.WIDE.U32 R8, R17, UR4, R8 ;  /* 0x0000000411087c25 */ /* 0x000fe2000f8e0008 */
[----:B------:R-:W-:Y:S02]  /*25d0*/  BSSY B1, `(.L_x_35) ;  /* 0x000000e000017945 */ /* 0x000fe40003800000 */
[----:B------:R-:W-:Y:S01]  /*25e0*/  ISETP.LT.OR P5, PT, R54, 0x1, !P1 ;  /* 0x000000013600780c */ /* 0x000fe20004fa1670 */
[----:B------:R-:W-:Y:S01]  /*25f0*/  IMAD R0, R51, UR4, RZ ;  /* 0x0000000433007c24 */ /* 0x000fe2000f8e02ff */
[----:B------:R-:W1:Y:S01]  /*2600*/  LDC.64 R52, c[0x0][0x5a8] ;  /* 0x00016a00ff347b82 */ /* 0x000e620000000a00 */
[----:B------:R-:W-:Y:S02]  /*2610*/  IADD3 R10, P0, R22, R8, RZ ;  /* 0x00000008160a7210 */ /* 0x000fe40007f1e0ff */
[----:B------:R-:W-:-:S05]  /*2620*/  IMAD R17, R17, UR5, R0 ;  /* 0x0000000511117c24 */ /* 0x000fca000f8e0200 */
[----:B------:R-:W-:Y:S01]  /*2630*/  IADD3.X R11, R14, R9, R17, P0, !PT ;  /* 0x000000090e0b7210 */ /* 0x000fe200007fe411 */
[-C--:B0-----:R-:W-:Y:S02]  /*2640*/  IMAD R0, R13, R20.reuse, RZ ;  /* 0x000000140d007224 */ /* 0x081fe400078e02ff */
[----:B------:R-:W-:-:S04]  /*2650*/  IMAD.WIDE.U32 R8, R12, R20, R10 ;  /* 0x000000140c087225 */ /* 0x000fc800078e000a */
[----:B------:R-:W-:Y:S01]  /*2660*/  IMAD R17, R12, R21, R0 ;  /* 0x000000150c117224 */ /* 0x000fe200078e0200 */
[----:B-1----:R-:W-:-:S04]  /*2670*/  IADD3 R14, P0, R8, R52, RZ ;  /* 0x00000034080e7210 */ /* 0x002fc80007f1e0ff */
[----:B------:R-:W-:Y:S01]  /*2680*/  IADD3.X R15, R53, R9, R17, P0, !PT ;  /* 0x00000009350f7210 */ /* 0x000fe200007fe411 */
[----:B------:R-:W-:Y:S08]  /*2690*/  @P5 BRA `(.L_x_36) ;  /* 0x0000000000045947 */ /* 0x000ff00003800000 */
[----:B------:R0:W5:Y:S02]  /*26a0*/  LDG.E.U8 R50, desc[UR36][R14.64] ;  /* 0x000000240e327981 */ /* 0x000164000c1e1100 */
.L_x_36:
[----:B------:R-:W-:Y:S05]  /*26b0*/  BSYNC B1 ;  /* 0x0000000000017941 */ /* 0x000fea0003800000 */
.L_x_35:
[----:B-----5:R-:W-:Y:S01]  /*26c0*/  LOP3.LUT R0, R50, 0xffff, RZ, 0xc0, !PT ;  /* 0x0000ffff32007812 */ /* 0x020fe200078ec0ff */
[----:B------:R-:W-:Y:S01]  /*26d0*/  IMAD.SHL.U32 R8, R20, 0x8, RZ ;  /* 0x0000000814087824 */ /* 0x000fe200078e00ff */
[----:B------:R-:W-:Y:S01]  /*26e0*/  ISETP.LT.OR P2, PT, R54, 0x2, !P1 ;  /* 0x000000023600780c */ /* 0x000fe20004f41670 */
[----:B------:R-:W-:Y:S01]  /*26f0*/  BSSY B1, `(.L_x_37) ;  /* 0x000000e000017945 */ /* 0x000fe20003800000 */
[----:B------:R-:W-:Y:S02]  /*2700*/  PRMT R0, R0, 0x8880, RZ ;  /* 0x0000888000007816 */ /* 0x000fe400000000ff */
[----:B------:R-:W-:Y:S02]  /*2710*/  SHF.L.U64.HI R9, R20, 0x3, R21 ;  /* 0x0000000314097819 */ /* 0x000fe40000010215 */
[----:B------:R-:W-:Y:S01]  /*2720*/  ISETP.GE.AND P0, PT, R19, 0x9, PT ;  /* 0x000000091300780c */ /* 0x000fe20003f06270 */
[----:B------:R-:W-:Y:S02]  /*2730*/  IMAD R3, R0, R41, RZ ;  /* 0x0000002900037224 */ /* 0x000fe400078e02ff */
[----:B------:R-:W-:-:S04]  /*2740*/  IMAD.WIDE.U32 R8, R12, R20, R8 ;  /* 0x000000140c087225 */ /* 0x000fc800078e0008 */
[----:B------:R-:W-:Y:S01]  /*2750*/  @!P5 IMAD R13, R24, R40, R3 ;  /* 0x00000028180dd224 */ /* 0x000fe200078e0203 */
[----:B------:R-:W-:Y:S01]  /*2760*/  IADD3 R8, P3, P4, R10, R52, R8 ;  /* 0x000000340a087210 */ /* 0x000fe20007c7e008 */
[----:B------:R-:W-:-:S03]  /*2770*/  IMAD.IADD R12, R17, 0x1, R9 ;  /* 0x00000001110c7824 */ /* 0x000fc600078e0209 */
[----:B------:R1:W-:Y:S01]  /*2780*/  @!P5 STG.E.U8 desc[UR36][R6.64], R13 ;  /* 0x0000000d0600d986 */ /* 0x0003e2000c101124 */
[----:B------:R-:W-:Y:S08]  /*2790*/  @P2 BRA `(.L_x_38) ;  /* 0x00000000000c2947 */ /* 0x000ff00003800000 */
[----:B------:R-:W2:Y:S02]  /*27a0*/  LDG.E.U8 R50, desc[UR36][R14.64+0x1] ;  /* 0x000001240e327981 */ /* 0x000ea4000c1e1100 */
[----:B--2---:R-:W-:-:S05]  /*27b0*/  PRMT R0, R50, 0x8880, RZ ;  /* 0x0000888032007816 */ /* 0x004fca00000000ff */
[----:B------:R-:W-:-:S07]  /*27c0*/  IMAD R3, R0, R41, RZ ;  /* 0x0000002900037224 */ /* 0x000fce00078e02ff */
.L_x_38:
[----:B------:R-:W-:Y:S05]  /*27d0*/  BSYNC B1 ;  /* 0x0000000000017941 */ /* 0x000fea0003800000 */
.L_x_37:
[C---:B------:R-:W-:Y:S01]  /*27e0*/  ISETP.LT.OR P5, PT, R54.reuse, 0x1, !P0 ;  /* 0x000000013600780c */ /* 0x040fe200047a1670 */
[----:B------:R-:W-:Y:S01]  /*27f0*/  @!P2 IMAD R25, R25, R40, R3 ;  /* 0x000000281919a224 */ /* 0x000fe200078e0203 */
[----:B------:R-:W-:Y:S01]  /*2800*/  BSSY B1, `(.L_x_39) ;  /* 0x000000a000017945 */ /* 0x000fe20003800000 */
[----:B------:R-:W-:Y:S02]  /*2810*/  IADD3.X R9, R11, R53, R12, P3, P4 ;  /* 0x000000350b097210 */ /* 0x000fe40001fe840c */
[C---:B------:R-:W-:Y:S01]  /*2820*/  ISETP.LT.OR P3, PT, R54.reuse, 0x2, !P0 ;  /* 0x000000023600780c */ /* 0x040fe20004761670 */
[----:B------:R2:W-:Y:S01]  /*2830*/  @!P2 STG.E.U8 desc[UR36][R6.64+0x1], R25 ;  /* 0x000001190600a986 */ /* 0x0005e2000c101124 */
[C---:B------:R-:W-:Y:S02]  /*2840*/  ISETP.LT.OR P4, PT, R54.reuse, 0x9, !P1 ;  /* 0x000000093600780c */ /* 0x040fe40004f81670 */
[----:B------:R-:W-:-:S04]  /*2850*/  ISETP.LT.OR P2, PT, R54, 0xa, !P1 ;  /* 0x0000000a3600780c */ /* 0x000fc80004f41670 */
[----:B------:R-:W-:Y:S09]  /*2860*/  @P5 BRA `(.L_x_40) ;  /* 0x00000000000c5947 */ /* 0x000ff20003800000 */
[----:B------:R-:W3:Y:S02]  /*2870*/  LDG.E.U8 R50, desc[UR36][R8.64] ;  /* 0x0000002408327981 */ /* 0x000ee4000c1e1100 */
[----:B---3--:R-:W-:-:S05]  /*2880*/  PRMT R0, R50, 0x8880, RZ ;  /* 0x0000888032007816 */ /* 0x008fca00000000ff */
[----:B------:R-:W-:-:S07]  /*2890*/  IMAD R3, R0, R41, RZ ;  /* 0x0000002900037224 */ /* 0x000fce00078e02ff */
.L_x_40:
[----:B------:R-:W-:Y:S05]  /*28a0*/  BSYNC B1 ;  /* 0x0000000000017941 */ /* 0x000fea0003800000 */
.L_x_39:
[----:B------:R-:W-:Y:S01]  /*28b0*/  @!P5 IMAD R11, R26, R40, R3 ;  /* 0x000000281a0bd224 */ /* 0x000fe200078e0203 */
[----:B------:R-:W-:Y:S04]  /*28c0*/  BSSY B1, `(.L_x_41) ;  /* 0x0000006000017945 */ /* 0x000fe80003800000 */
[----:B------:R3:W-:Y:S01]  /*28d0*/  @!P5 STG.E.U8 desc[UR36][R4.64], R11 ;  /* 0x0000000b0400d986 */ /* 0x0007e2000c101124 */
[----:B------:R-:W-:Y:S05]  /*28e0*/  @P3 BRA `(.L_x_42) ;  /* 0x00000000000c3947 */ /* 0x000fea0003800000 */
[----:B------:R-:W4:Y:S02]  /*28f0*/  LDG.E.U8 R50, desc[UR36][R8.64+0x1] ;  /* 0x0000012408327981 */ /* 0x000f24000c1e1100 */
[----:B----4-:R-:W-:-:S05]  /*2900*/  PRMT R0, R50, 0x8880, RZ ;  /* 0x0000888032007816 */ /* 0x010fca00000000ff */
[----:B------:R-:W-:-:S07]  /*2910*/  IMAD R3, R0, R41, RZ ;  /* 0x0000002900037224 */ /* 0x000fce00078e02ff */
.L_x_42:
[----:B------:R-:W-:Y:S05]  /*2920*/  BSYNC B1 ;  /* 0x0000000000017941 */ /* 0x000fea0003800000 */
.L_x_41:
[----:B------:R-:W-:Y:S01]  /*2930*/  @!P3 IMAD R27, R27, R40, R3 ;  /* 0x000000281b1bb224 */ /* 0x000fe200078e0203 */
[----:B------:R-:W-:Y:S04]  /*2940*/  BSSY B1, `(.L_x_43) ;  /* 0x0000006000017945 */ /* 0x000fe80003800000 */
[----:B------:R4:W-:Y:S01]  /*2950*/  @!P3 STG.E.U8 desc[UR36][R4.64+0x1], R27 ;  /* 0x0000011b0400b986 */ /* 0x0009e2000c101124 */
[----:B------:R-:W-:Y:S05]  /*2960*/  @P4 BRA `(.L_x_44) ;  /* 0x00000000000c4947 */ /* 0x000fea0003800000 */
[----:B------:R-:W5:Y:S02]  /*2970*/  LDG.E.U8 R50, desc[UR36][R14.64+0x8] ;  /* 0x000008240e327981 */ /* 0x000f64000c1e1100 */
[----:B-----5:R-:W-:-:S05]  /*2980*/  PRMT R0, R50, 0x8880, RZ ;  /* 0x0000888032007816 */ /* 0x020fca00000000ff */
[----:B------:R-:W-:-:S07]  /*2990*/  IMAD R3, R0, R41, RZ ;  /* 0x0000002900037224 */ /* 0x000fce00078e02ff */
.L_x_44:
[----:B------:R-:W-:Y:S05]  /*29a0*/  BSYNC B1 ;  /* 0x0000000000017941 */ /* 0x000fea0003800000 */
.L_x_43:
[----:B---3--:R-:W-:Y:S01]  /*29b0*/  @!P4 IMAD R11, R28, R40, R3 ;  /* 0x000000281c0bc224 */ /* 0x008fe200078e0203 */
[----:B------:R-:W-:Y:S04]  /*29c0*/  BSSY B1, `(.L_x_45) ;  /* 0x0000006000017945 */ /* 0x000fe80003800000 */
[----:B------:R3:W-:Y:S01]  /*29d0*/  @!P4 STG.E.U8 desc[UR36][R6.64+0x8], R11 ;  /* 0x0000080b0600c986 */ /* 0x0007e2000c101124 */
[----:B------:R-:W-:Y:S05]  /*29e0*/  @P2 BRA `(.L_x_46) ;  /* 0x00000000000c2947 */ /* 0x000fea0003800000 */
[----:B------:R-:W5:Y:S02]  /*29f0*/  LDG.E.U8 R50, desc[UR36][R14.64+0x9] ;  /* 0x000009240e327981 */ /* 0x000f64000c1e1100 */
[----:B-----5:R-:W-:-:S05]  /*2a00*/  PRMT R0, R50, 0x8880, RZ ;  /* 0x0000888032007816 */ /* 0x020fca00000000ff */
[----:B------:R-:W-:-:S07]  /*2a10*/  IMAD R3, R0, R41, RZ ;  /* 0x0000002900037224 */ /* 0x000fce00078e02ff */
.L_x_46:
[----:B------:R-:W-:Y:S05]  /*2a20*/  BSYNC B1 ;  /* 0x0000000000017941 */ /* 0x000fea0003800000 */
.L_x_45:
[C---:B------:R-:W-:Y:S01]  /*2a30*/  ISETP.LT.OR P4, PT, R54.reuse, 0x9, !P0 ;  /* 0x000000093600780c */ /* 0x040fe20004781670 */
[----:B------:R-:W-:Y:S01]  /*2a40*/  @!P2 IMAD R29, R29, R40, R3 ;  /* 0x000000281d1da224 */ /* 0x000fe200078e0203 */
[----:B------:R-:W-:Y:S01]  /*2a50*/  BSSY B1, `(.L_x_47) ;  /* 0x0000009000017945 */ /* 0x000fe20003800000 */
[C---:B------:R-:W-:Y:S02]  /*2a60*/  ISETP.LT.OR P3, PT, R54.reuse, 0xa, !P0 ;  /* 0x0000000a3600780c */ /* 0x040fe40004761670 */
[C---:B------:R-:W-:Y:S01]  /*2a70*/  ISETP.LT.OR P5, PT, R54.reuse, 0x11, !P1 ;  /* 0x000000113600780c */ /* 0x040fe20004fa1670 */
[----:B------:R0:W-:Y:S01]  /*2a80*/  @!P2 STG.E.U8 desc[UR36][R6.64+0x9], R29 ;  /* 0x0000091d0600a986 */ /* 0x0001e2000c101124 */
[----:B------:R-:W-:-:S06]  /*2a90*/  ISETP.LT.OR P2, PT, R54, 0x12, !P1 ;  /* 0x000000123600780c */ /* 0x000fcc0004f41670 */
[----:B------:R-:W-:Y:S07]  /*2aa0*/  @P4 BRA `(.L_x_48) ;  /* 0x00000000000c4947 */ /* 0x000fee0003800000 */
[----:B------:R-:W5:Y:S02]  /*2ab0*/  LDG.E.U8 R50, desc[UR36][R8.64+0x8] ;  /* 0x0000082408327981 */ /* 0x000f64000c1e1100 */
[----:B-----5:R-:W-:-:S05]  /*2ac0*/  PRMT R0, R50, 0x8880, RZ ;  /* 0x0000888032007816 */ /* 0x020fca00000000ff */
[----:B------:R-:W-:-:S07]  /*2ad0*/  IMAD R3, R0, R41, RZ ;  /* 0x0000002900037224 */ /* 0x000fce00078e02ff */
.L_x_48:
[----:B------:R-:W-:Y:S05]  /*2ae0*/  BSYNC B1 ;  /* 0x0000000000017941 */ /* 0x000fea0003800000 */
.L_x_47:
[----:B---3--:R-:W-:Y:S01]  /*2af0*/  @!P4 IMAD R11, R30, R40, R3 ;  /* 0x000000281e0bc224 */ /* 0x008fe200078e0203 */
[----:B------:R-:W-:Y:S04]  /*2b00*/  BSSY B1, `(.L_x_49) ;  /* 0x0000006000017945 */ /* 0x000fe80003800000 */
[----:B------:R3:W-:Y:S01]  /*2b10*/  @!P4 STG.E.U8 desc[UR36][R4.64+0x8], R11 ;  /* 0x0000080b0400c986 */ /* 0x0007e2000c101124 */
[----:B------:R-:W-:Y:S05]  /*2b20*/  @P3 BRA `(.L_x_50) ;  /* 0x00000000000c3947 */ /* 0x000fea0003800000 */
[----:B------:R-:W5:Y:S02]  /*2b30*/  LDG.E.U8 R50, desc[UR36][R8.64+0x9] ;  /* 0x0000092408327981 */ /* 0x000f64000c1e1100 */
[----:B-----5:R-:W-:-:S05]  /*2b40*/  PRMT R0, R50, 0x8880, RZ ;  /* 0x0000888032007816 */ /* 0x020fca00000000ff */
[----:B------:R-:W-:-:S07]  /*2b50*/  IMAD R3, R0, R41, RZ ;  /* 0x0000002900037224 */ /* 0x000fce00078e02ff */
.L_x_50:
[----:B------:R-:W-:Y:S05]  /*2b60*/  BSYNC B1 ;  /* 0x0000000000017941 */ /* 0x000fea0003800000 */
.L_x_49:
[----:B------:R-:W-:Y:S01]  /*2b70*/  @!P3 IMAD R31, R31, R40, R3 ;  /* 0x000000281f1fb224 */ /* 0x000fe200078e0203 */
[----:B------:R-:W-:Y:S04]  /*2b80*/  BSSY B1, `(.L_x_51) ;  /* 0x0000006000017945 */ /* 0x000fe80003800000 */
[----:B------:R0:W-:Y:S01]  /*2b90*/  @!P3 STG.E.U8 desc[UR36][R4.64+0x9], R31 ;  /* 0x0000091f0400b986 */ /* 0x0001e2000c101124 */
[----:B------:R-:W-:Y:S05]  /*2ba0*/  @P5 BRA `(.L_x_52) ;  /* 0x00000000000c5947 */ /* 0x000fea0003800000 */
[----:B------:R-:W5:Y:S02]  /*2bb0*/  LDG.E.U8 R50, desc[UR36][R14.64+0x10] ;  /* 0x000010240e327981 */ /* 0x000f64000c1e1100 */
[----:B-----5:R-:W-:-:S05]  /*2bc0*/  PRMT R0, R50, 0x8880, RZ ;  /* 0x0000888032007816 */ /* 0x020fca00000000ff */
[----:B------:R-:W-:-:S07]  /*2bd0*/  IMAD R3, R0, R41, RZ ;  /* 0x0000002900037224 */ /* 0x000fce00078e02ff */
.L_x_52:
[----:B------:R-:W-:Y:S05]  /*2be0*/  BSYNC B1 ;  /* 0x0000000000017941 */ /* 0x000fea0003800000 */
.L_x_51:
[----:B---3--:R-:W-:Y:S01]  /*2bf0*/  @!P5 IMAD R11, R32, R40, R3 ;  /* 0x00000028200bd224 */ /* 0x008fe200078e0203 */
[----:B------:R-:W-:Y:S04]  /*2c00*/  BSSY B1, `(.L_x_53) ;  /* 0x0000006000017945 */ /* 0x000fe80003800000 */
[----:B------:R3:W-:Y:S01]  /*2c10*/  @!P5 STG.E.U8 desc[UR36][R6.64+0x10], R11 ;  /* 0x0000100b0600d986 */ /* 0x0007e2000c101124 */
[----:B------:R-:W-:Y:S05]  /*2c20*/  @P2 BRA `(.L_x_54) ;  /* 0x00000000000c2947 */ /* 0x000fea0003800000 */
[----:B------:R-:W5:Y:S02]  /*2c30*/  LDG.E.U8 R50, desc[UR36][R14.64+0x11] ;  /* 0x000011240e327981 */ /* 0x000f64000c1e1100 */
[----:B-----5:R-:W-:-:S05]  /*2c40*/  PRMT R0, R50, 0x8880, RZ ;  /* 0x0000888032007816 */ /* 0x020fca00000000ff */
[----:B------:R-:W-:-:S07]  /*2c50*/  IMAD R3, R0, R41, RZ ;  /* 0x0000002900037224 */ /* 0x000fce00078e02ff */
.L_x_54:
[----:B------:R-:W-:Y:S05]  /*2c60*/  BSYNC B1 ;  /* 0x0000000000017941 */ /* 0x000fea0003800000 */
.L_x_53:
[C---:B------:R-:W-:Y:S01]  /*2c70*/  ISETP.LT.OR P4, PT, R54.reuse, 0x11, !P0 ;  /* 0x000000113600780c */ /* 0x040fe20004781670 */
[----:B------:R-:W-:Y:S01]  /*2c80*/  @!P2 IMAD R33, R33, R40, R3 ;  /* 0x000000282121a224 */ /* 0x000fe200078e0203 */
[----:B------:R-:W-:Y:S01]  /*2c90*/  BSSY B1, `(.L_x_55) ;  /* 0x000000a000017945 */ /* 0x000fe20003800000 */
[C---:B------:R-:W-:Y:S02]  /*2ca0*/  ISETP.LT.OR P3, PT, R54.reuse, 0x12, !P0 ;  /* 0x000000123600780c */ /* 0x040fe40004761670 */
[C---:B------:R-:W-:Y:S01]  /*2cb0*/  ISETP.LT.OR P5, PT, R54.reuse, 0x19, !P0 ;  /* 0x000000193600780c */ /* 0x040fe200047a1670 */
[----:B------:R0:W-:Y:S01]  /*2cc0*/  @!P2 STG.E.U8 desc[UR36][R6.64+0x11], R33 ;  /* 0x000011210600a986 */ /* 0x0001e2000c101124 */
[C---:B------:R-:W-:Y:S02]  /*2cd0*/  ISETP.LT.OR P2, PT, R54.reuse, 0x19, !P1 ;  /* 0x000000193600780c */ /* 0x040fe40004f41670 */
[----:B------:R-:W-:-:S04]  /*2ce0*/  ISETP.LT.OR P1, PT, R54, 0x1a, !P1 ;  /* 0x0000001a3600780c */ /* 0x000fc80004f21670 */
[----:B------:R-:W-:Y:S09]  /*2cf0*/  @P4 BRA `(.L_x_56) ;  /* 0x00000000000c4947 */ /* 0x000ff20003800000 */
[----:B------:R-:W5:Y:S02]  /*2d00*/  LDG.E.U8 R50, desc[UR36][R8.64+0x10] ;  /* 0x0000102408327981 */ /* 0x000f64000c1e1100 */
[----:B-----5:R-:W-:-:S05]  /*2d10*/  PRMT R0, R50, 0x8880, RZ ;  /* 0x0000888032007816 */ /* 0x020fca00000000ff */
[----:B------:R-:W-:-:S07]  /*2d20*/  IMAD R3, R0, R41, RZ ;  /* 0x0000002900037224 */ /* 0x000fce00078e02ff */
.L_x_56:
[----:B------:R-:W-:Y:S05]  /*2d30*/  BSYNC B1 ;  /* 0x0000000000017941 */ /* 0x000fea0003800000 */
.L_x_55:
[----:B---3--:R-:W-:Y:S01]  /*2d40*/  @!P4 IMAD R11, R34, R40, R3 ;  /* 0x00000028220bc224 */ /* 0x008fe200078e0203 */
[----:B------:R-:W-:Y:S04]  /*2d50*/  BSSY B1, `(.L_x_57) ;  /* 0x0000006000017945 */ /* 0x000fe80003800000 */
[----:B------:R3:W-:Y:S01]  /*2d60*/  @!P4 STG.E.U8 desc[UR36][R4.64+0x10], R11 ;  /* 0x0000100b0400c986 */ /* 0x0007e2000c101124 */
[----:B------:R-:W-:Y:S05]  /*2d70*/  @P3 BRA `(.L_x_58) ;  /* 0x00000000000c3947 */ /* 0x000fea0003800000 */
[----:B------:R-:W5:Y:S02]  /*2d80*/  LDG.E.U8 R50, desc[UR36][R8.64+0x11] ;  /* 0x0000112408327981 */ /* 0x000f64000c1e1100 */
[----:B-----5:R-:W-:-:S05]  /*2d90*/  PRMT R0, R50, 0x8880, RZ ;  /* 0x0000888032007816 */ /* 0x020fca00000000ff */
[----:B------:R-:W-:-:S07]  /*2da0*/  IMAD R3, R0, R41, RZ ;  /* 0x0000002900037224 */ /* 0x000fce00078e02ff */
.L_x_58:
[----:B------:R-:W-:Y:S05]  /*2db0*/  BSYNC B1 ;  /* 0x0000000000017941 */ /* 0x000fea0003800000 */
.L_x_57:
[----:B------:R-:W-:Y:S01]  /*2dc0*/  @!P3 IMAD R35, R35, R40, R3 ;  /* 0x000000282323b224 */ /* 0x000fe200078e0203 */
[----:B------:R-:W-:Y:S04]  /*2dd0*/  BSSY B1, `(.L_x_59) ;  /* 0x0000006000017945 */ /* 0x000fe80003800000 */
[----:B------:R0:W-:Y:S01]  /*2de0*/  @!P3 STG.E.U8 desc[UR36][R4.64+0x11], R35 ;  /* 0x000011230400b986 */ /* 0x0001e2000c101124 */
[----:B------:R-:W-:Y:S05]  /*2df0*/  @P2 BRA `(.L_x_60) ;  /* 0x00000000000c2947 */ /* 0x000fea0003800000 */
[----:B------:R-:W5:Y:S02]  /*2e00*/  LDG.E.U8 R50, desc[UR36][R14.64+0x18] ;  /* 0x000018240e327981 */ /* 0x000f64000c1e1100 */
[----:B-----5:R-:W-:-:S05]  /*2e10*/  PRMT R0, R50, 0x8880, RZ ;  /* 0x0000888032007816 */ /* 0x020fca00000000ff */
[----:B------:R-:W-:-:S07]  /*2e20*/  IMAD R3, R0, R41, RZ ;  /* 0x0000002900037224 */ /* 0x000fce00078e02ff */
.L_x_60:
[----:B------:R-:W-:Y:S05]  /*2e30*/  BSYNC B1 ;  /* 0x0000000000017941 */ /* 0x000fea0003800000 */
.L_x_59:
[----:B---3--:R-:W-:Y:S01]  /*2e40*/  @!P2 IMAD R11, R36, R40, R3 ;  /* 0x00000028240ba224 */ /* 0x008fe200078e0203 */
[----:B------:R-:W-:Y:S04]  /*2e50*/  BSSY B1, `(.L_x_61) ;  /* 0x0000006000017945 */ /* 0x000fe80003800000 */
[----:B------:R3:W-:Y:S01]  /*2e60*/  @!P2 STG.E.U8 desc[UR36][R6.64+0x18], R11 ;  /* 0x0000180b0600a986 */ /* 0x0007e2000c101124 */
[----:B------:R-:W-:Y:S05]  /*2e70*/  @P1 BRA `(.L_x_62) ;  /* 0x00000000000c1947 */ /* 0x000fea0003800000 */
[----:B------:R-:W5:Y:S02]  /*2e80*/  LDG.E.U8 R50, desc[UR36][R14.64+0x19] ;  /* 0x000019240e327981 */ /* 0x000f64000c1e1100 */
[----:B-----5:R-:W-:-:S05]  /*2e90*/  PRMT R0, R50, 0x8880, RZ ;  /* 0x0000888032007816 */ /* 0x020fca00000000ff */
[----:B------:R-:W-:-:S07]  /*2ea0*/  IMAD R3, R0, R41, RZ ;  /* 0x0000002900037224 */ /* 0x000fce00078e02ff */
.L_x_62:
[----:B------:R-:W-:Y:S05]  /*2eb0*/  BSYNC B1 ;  /* 0x0000000000017941 */ /* 0x000fea0003800000 */
.L_x_61:
[----:B------:R-:W-:Y:S01]  /*2ec0*/  @!P1 IMAD R37, R37, R40, R3 ;  /* 0x0000002825259224 */ /* 0x000fe200078e0203 */
[----:B------:R-:W-:Y:S04]  /*2ed0*/  BSSY B1, `(.L_x_63) ;  /* 0x0000006000017945 */ /* 0x000fe80003800000 */
[----:B------:R0:W-:Y:S01]  /*2ee0*/  @!P1 STG.E.U8 desc[UR36][R6.64+0x19], R37 ;  /* 0x0000192506009986 */ /* 0x0001e2000c101124 */
[----:B------:R-:W-:Y:S05]  /*2ef0*/  @P5 BRA `(.L_x_64) ;  /* 0x00000000000c5947 */ /* 0x000fea0003800000 */
[----:B------:R-:W5:Y:S02]  /*2f00*/  LDG.E.U8 R50, desc[UR36][R8.64+0x18] ;  /* 0x0000182408327981 */ /* 0x000f64000c1e1100 */
[----:B-----5:R-:W-:-:S05]  /*2f10*/  PRMT R0, R50, 0x8880, RZ ;  /* 0x0000888032007816 */ /* 0x020fca00000000ff */
[----:B------:R-:W-:-:S07]  /*2f20*/  IMAD R3, R0, R41, RZ ;  /* 0x0000002900037224 */ /* 0x000fce00078e02ff */
.L_x_64:
[----:B------:R-:W-:Y:S05]  /*2f30*/  BSYNC B1 ;  /* 0x0000000000017941 */ /* 0x000fea0003800000 */
.L_x_63:
[----:B0123--:R-:W-:Y:S01]  /*2f40*/  @!P5 IMAD R7, R38, R40, R3 ;  /* 0x000000282607d224 */ /* 0x00ffe200078e0203 */
[----:B------:R-:W-:Y:S01]  /*2f50*/  ISETP.LT.OR P0, PT, R54, 0x1a, !P0 ;  /* 0x0000001a3600780c */ /* 0x000fe20004701670 */
[----:B------:R-:W-:Y:S03]  /*2f60*/  BSSY B1, `(.L_x_65) ;  /* 0x0000006000017945 */ /* 0x000fe60003800000 */
[----:B------:R0:W-:Y:S09]  /*2f70*/  @!P5 STG.E.U8 desc[UR36][R4.64+0x18], R7 ;  /* 0x000018070400d986 */ /* 0x0001f2000c101124 */
[----:B------:R-:W-:Y:S05]  /*2f80*/  @P0 BRA `(.L_x_66) ;  /* 0x00000000000c0947 */ /* 0x000fea0003800000 */
[----:B------:R-:W2:Y:S02]  /*2f90*/  LDG.E.U8 R50, desc[UR36][R8.64+0x19] ;  /* 0x0000192408327981 */ /* 0x000ea4000c1e1100 */
[----:B--2---:R-:W-:-:S05]  /*2fa0*/  PRMT R0, R50, 0x8880, RZ ;  /* 0x0000888032007816 */ /* 0x004fca00000000ff */
[----:B------:R-:W-:-:S07]  /*2fb0*/  IMAD R3, R0, R41, RZ ;  /* 0x0000002900037224 */ /* 0x000fce00078e02ff */
.L_x_66:
[----:B------:R-:W-:Y:S05]  /*2fc0*/  BSYNC B1 ;  /* 0x0000000000017941 */ /* 0x000fea0003800000 */
.L_x_65:
[----:B------:R-:W-:Y:S01]  /*2fd0*/  IMAD R3, R39, R40, R3 ;  /* 0x0000002827037224 */ /* 0x000fe200078e0203 */
[----:B------:R-:W-:Y:S06]  /*2fe0*/  @P0 BRA `(.L_x_67) ;  /* 0x0000000000d00947 */ /* 0x000fec0003800000 */
[----:B------:R2:W-:Y:S01]  /*2ff0*/  STG.E.U8 desc[UR36][R4.64+0x19], R3 ;  /* 0x0000190304007986 */ /* 0x0005e2000c101124 */
[----:B------:R-:W-:Y:S05]  /*3000*/  BRA `(.L_x_67) ;  /* 0x0000000000c87947 */ /* 0x000fea0003800000 */
.L_x_34:
[C---:B------:R-:W-:Y:S02]  /*3010*/  ISETP.GE.AND P1, PT, R19.reuse, 0x1, PT ;  /* 0x000000011300780c */ /* 0x040fe40003f26270 */
[----:B------:R-:W-:Y:S02]  /*3020*/  ISETP.GE.AND P0, PT, R19, 0x9, PT ;  /* 0x000000091300780c */ /* 0x000fe40003f06270 */
[C---:B------:R-:W-:Y:S02]  /*3030*/  ISETP.LT.OR P4, PT, R54.reuse, 0x1, !P1 ;  /* 0x000000013600780c */ /* 0x040fe40004f81670 */
[C---:B------:R-:W-:Y:S02]  /*3040*/  ISETP.LT.OR P3, PT, R54.reuse, 0x2, !P1 ;  /* 0x000000023600780c */ /* 0x040fe40004f61670 */
[C---:B------:R-:W-:Y:S02]  /*3050*/  ISETP.LT.OR P2, PT, R54.reuse, 0x1, !P0 ;  /* 0x000000013600780c */ /* 0x040fe40004741670 */
[----:B------:R-:W-:-:S07]  /*3060*/  ISETP.LT.OR P5, PT, R54, 0x2, !P0 ;  /* 0x000000023600780c */ /* 0x000fce00047a1670 */
[-C--:B------:R-:W-:Y:S02]  /*3070*/  @!P4 IMAD R3, R24, R40.reuse, RZ ;  /* 0x000000281803c224 */ /* 0x080fe400078e02ff */
[-C--:B------:R-:W-:Y:S02]  /*3080*/  @!P3 IMAD R25, R25, R40.reuse, RZ ;  /* 0x000000281919b224 */ /* 0x080fe400078e02ff */
[-C--:B------:R-:W-:Y:S01]  /*3090*/  @!P2 IMAD R9, R26, R40.reuse, RZ ;  /* 0x000000281a09a224 */ /* 0x080fe200078e02ff */
[----:B------:R0:W-:Y:S01]  /*30a0*/  @!P4 STG.E.U8 desc[UR36][R6.64], R3 ;  /* 0x000000030600c986 */ /* 0x0001e2000c101124 */
[C---:B------:R-:W-:Y:S01]  /*30b0*/  ISETP.LT.OR P4, PT, R54.reuse, 0x9, !P1 ;  /* 0x000000093600780c */ /* 0x040fe20004f81670 */
[----:B------:R-:W-:Y:S02]  /*30c0*/  @!P5 IMAD R27, R27, R40, RZ ;  /* 0x000000281b1bd224 */ /* 0x000fe400078e02ff */
[----:B------:R-:W-:Y:S01]  /*30d0*/  @!P3 STG.E.U8 desc[UR36][R6.64+0x1], R25 ;  /* 0x000001190600b986 */ /* 0x000fe2000c101124 */
[----:B------:R-:W-:-:S03]  /*30e0*/  ISETP.LT.OR P3, PT, R54, 0xa, !P1 ;  /* 0x0000000a3600780c */ /* 0x000fc60004f61670 */
[----:B------:R1:W-:Y:S01]  /*30f0*/  @!P2 STG.E.U8 desc[UR36][R4.64], R9 ;  /* 0x000000090400a986 */ /* 0x0003e2000c101124 */
[----:B------:R-:W-:-:S03]  /*3100*/  ISETP.LT.OR P2, PT, R54, 0x9, !P0 ;  /* 0x000000093600780c */ /* 0x000fc60004741670 */
[----:B------:R-:W-:Y:S01]  /*3110*/  @!P5 STG.E.U8 desc[UR36][R4.64+0x1], R27 ;  /* 0x0000011b0400d986 */ /* 0x000fe2000c101124 */
[----:B------:R-:W-:Y:S01]  /*3120*/  ISETP.LT.OR P5, PT, R54, 0xa, !P0 ;  /* 0x0000000a3600780c */ /* 0x000fe200047a1670 */
[----:B------:R-:W-:-:S04]  /*3130*/  @!P4 IMAD R11, R28, R40, RZ ;  /* 0x000000281c0bc224 */ /* 0x000fc800078e02ff */
[-C--:B------:R-:W-:Y:S01]  /*3140*/  @!P3 IMAD R29, R29, R40.reuse, RZ ;  /* 0x000000281d1db224 */ /* 0x080fe200078e02ff */
[----:B------:R2:W-:Y:S01]  /*3150*/  @!P4 STG.E.U8 desc[UR36][R6.64+0x8], R11 ;  /* 0x0000080b0600c986 */ /* 0x0005e2000c101124 */
[----:B------:R-:W-:Y:S02]  /*3160*/  ISETP.LT.OR P4, PT, R54, 0x12, !P1 ;  /* 0x000000123600780c */ /* 0x000fe40004f81670 */
[-C--:B0-----:R-:W-:Y:S01]  /*3170*/  @!P2 IMAD R3, R30, R40.reuse, RZ ;  /* 0x000000281e03a224 */ /* 0x081fe200078e02ff */
[----:B------:R-:W-:Y:S01]  /*3180*/  @!P3 STG.E.U8 desc[UR36][R6.64+0x9], R29 ;  /* 0x0000091d0600b986 */ /* 0x000fe2000c101124 */
[C---:B------:R-:W-:Y:S02]  /*3190*/  ISETP.LT.OR P3, PT, R54.reuse, 0x11, !P1 ;  /* 0x000000113600780c */ /* 0x040fe40004f61670 */
[----:B------:R-:W-:Y:S01]  /*31a0*/  @!P5 IMAD R31, R31, R40, RZ ;  /* 0x000000281f1fd224 */ /* 0x000fe200078e02ff */
[----:B------:R-:W-:Y:S01]  /*31b0*/  @!P2 STG.E.U8 desc[UR36][R4.64+0x8], R3 ;  /* 0x000008030400a986 */ /* 0x000fe2000c101124 */
[----:B------:R-:W-:-:S03]  /*31c0*/  ISETP.LT.OR P2, PT, R54, 0x11, !P0 ;  /* 0x000000113600780c */ /* 0x000fc60004741670 */
[----:B------:R-:W-:Y:S01]  /*31d0*/  @!P5 STG.E.U8 desc[UR36][R4.64+0x9], R31 ;  /* 0x0000091f0400d986 */ /* 0x000fe2000c101124 */
[----:B------:R-:W-:Y:S01]  /*31e0*/  ISETP.LT.OR P5, PT, R54, 0x19, !P0 ;  /* 0x000000193600780c */ /* 0x000fe200047a1670 */
[----:B------:R-:W-:-:S04]  /*31f0*/  @!P4 IMAD R33, R33, R40, RZ ;  /* 0x000000282121c224 */ /* 0x000fc800078e02ff */
[-C--:B-1----:R-:W-:Y:S01]  /*3200*/  @!P3 IMAD R9, R32, R40.reuse, RZ ;  /* 0x000000282009b224 */ /* 0x082fe200078e02ff */
[----:B------:R-:W-:Y:S01]  /*3210*/  @!P4 STG.E.U8 desc[UR36][R6.64+0x11], R33 ;  /* 0x000011210600c986 */ /* 0x000fe2000c101124 */
[C---:B------:R-:W-:Y:S02]  /*3220*/  ISETP.LT.OR P4, PT, R54.reuse, 0x12, !P0 ;  /* 0x000000123600780c */ /* 0x040fe40004781670 */
[C---:B------:R-:W-:Y:S01]  /*3230*/  ISETP.LT.OR P0, PT, R54.reuse, 0x1a, !P0 ;  /* 0x0000001a3600780c */ /* 0x040fe20004701670 */
[----:B------:R0:W-:Y:S01]  /*3240*/  @!P3 STG.E.U8 desc[UR36][R6.64+0x10], R9 ;  /* 0x000010090600b986 */ /* 0x0001e2000c101124 */
[----:B------:R-:W-:Y:S01]  /*3250*/  ISETP.LT.OR P3, PT, R54, 0x19, !P1 ;  /* 0x000000193600780c */ /* 0x000fe20004f61670 */
[----:B--2---:R-:W-:Y:S01]  /*3260*/  @!P2 IMAD R11, R34, R40, RZ ;  /* 0x00000028220ba224 */ /* 0x004fe200078e02ff */
[----:B------:R-:W-:-:S04]  /*3270*/  ISETP.LT.OR P1, PT, R54, 0x1a, !P1 ;  /* 0x0000001a3600780c */ /* 0x000fc80004f21670 */
[----:B------:R1:W-:Y:S03]  /*3280*/  @!P2 STG.E.U8 desc[UR36][R4.64+0x10], R11 ;  /* 0x0000100b0400a986 */ /* 0x0003e6000c101124 */
[-C--:B------:R-:W-:Y:S02]  /*3290*/  @!P4 IMAD R35, R35, R40.reuse, RZ ;  /* 0x000000282323c224 */ /* 0x080fe400078e02ff */
[-C--:B0-----:R-:W-:Y:S02]  /*32a0*/  @!P5 IMAD R9, R38, R40.reuse, RZ ;  /* 0x000000282609d224 */ /* 0x081fe400078e02ff */
[-C--:B------:R-:W-:Y:S01]  /*32b0*/  @!P3 IMAD R3, R36, R40.reuse, RZ ;  /* 0x000000282403b224 */ /* 0x080fe200078e02ff */
[----:B------:R1:W-:Y:S01]  /*32c0*/  @!P4 STG.E.U8 desc[UR36][R4.64+0x11], R35 ;  /* 0x000011230400c986 */ /* 0x0003e2000c101124 */
[-C--:B------:R-:W-:Y:S02]  /*32d0*/  @!P1 IMAD R37, R37, R40.reuse, RZ ;  /* 0x0000002825259224 */ /* 0x080fe400078e02ff */
[----:B------:R-:W-:Y:S01]  /*32e0*/  @!P0 IMAD R39, R39, R40, RZ ;  /* 0x0000002827278224 */ /* 0x000fe200078e02ff */
[----:B------:R1:W-:Y:S04]  /*32f0*/  @!P3 STG.E.U8 desc[UR36][R6.64+0x18], R3 ;  /* 0x000018030600b986 */ /* 0x0003e8000c101124 */
[----:B------:R1:W-:Y:S04]  /*3300*/  @!P1 STG.E.U8 desc[UR36][R6.64+0x19], R37 ;  /* 0x0000192506009986 */ /* 0x0003e8000c101124 */
[----:B------:R1:W-:Y:S04]  /*3310*/  @!P5 STG.E.U8 desc[UR36][R4.64+0x18], R9 ;  /* 0x000018090400d986 */ /* 0x0003e8000c101124 */
[----:B------:R1:W-:Y:S02]  /*3320*/  @!P0 STG.E.U8 desc[UR36][R4.64+0x19], R39 ;  /* 0x0000192704008986 */ /* 0x0003e4000c101124 */
.L_x_67:
[----:B------:R-:W-:Y:S05]  /*3330*/  BSYNC B0 ;  /* 0x0000000000007941 */ /* 0x000fea0003800000 */
.L_x_33:
[----:B012-4-:R-:W2:Y:S01]  /*3340*/  LDL.64 R4, [R1] ;  /* 0x0000000001047983 */ /* 0x017ea20000100a00 */
[----:B------:R-:W-:Y:S01]  /*3350*/  ULDC.64 UR4, c[0x0][0x650] ;  /* 0x0001940000047ab9 */ /* 0x000fe20000000a00 */
[----:B------:R0:W-:Y:S01]  /*3360*/  SYNCS.ARRIVE.TRANS64.A1T0 RZ, [R48+UR47], RZ ;  /* 0x000000ff30ff79a7 */ /* 0x0001e2000810002f */
[----:B------:R-:W-:Y:S01]  /*3370*/  PRMT R0, RZ, 0x7610, R0 ;  /* 0x00007610ff007816 */ /* 0x000fe20000000000 */
[----:B------:R-:W-:Y:S02]  /*3380*/  IMAD.MOV.U32 R19, RZ, RZ, -0x1 ;  /* 0xffffffffff137424 */ /* 0x000fe400078e00ff */
[----:B------:R-:W-:Y:S02]  /*3390*/  IMAD.MOV.U32 R22, RZ, RZ, -0x1 ;  /* 0xffffffffff167424 */ /* 0x000fe400078e00ff */
[----:B------:R-:W-:Y:S01]  /*33a0*/  IMAD.MOV.U32 R17, RZ, RZ, -0x1 ;  /* 0xffffffffff117424 */ /* 0x000fe200078e00ff */
[----:B--2---:R-:W-:-:S04]  /*33b0*/  LEA R18, P0, R4, R18, 0x1 ;  /* 0x0000001204127211 */ /* 0x004fc800078008ff */
[----:B------:R-:W-:Y:S02]  /*33c0*/  LEA.HI.X R2, R4, R2, R23, 0x1, P0 ;  /* 0x0000000204027211 */ /* 0x000fe400000f0c17 */
[----:B------:R-:W-:-:S04]  /*33d0*/  ISETP.GE.U32.AND P0, PT, R18, UR4, PT ;  /* 0x0000000412007c0c */ /* 0x000fc8000bf06070 */
[----:B------:R-:W-:-:S13]  /*33e0*/  ISETP.GE.U32.AND.EX P0, PT, R2, UR5, PT, P0 ;  /* 0x0000000502007c0c */ /* 0x000fda000bf06100 */
[----:B0-----:R-:W-:Y:S05]  /*33f0*/  @P0 BRA `(.L_x_68) ;  /* 0x00000004006c0947 */ /* 0x001fea0003800000 */
[----:B------:R-:W0:Y:S01]  /*3400*/  S2R R12, SR_CTAID.X ;  /* 0x00000000000c7919 */ /* 0x000e220000002500 */
[----:B------:R-:W1:Y:S01]  /*3410*/  LDC.64 R10, c[0x0][0x628] ;  /* 0x00018a00ff0a7b82 */ /* 0x000e620000000a00 */
[----:B------:R-:W-:Y:S01]  /*3420*/  ULDC UR4, c[0x0][0x150] ;  /* 0x0000540000047ab9 */ /* 0x000fe20000000800 */
[----:B------:R-:W-:Y:S01]  /*3430*/  IMAD.MOV.U32 R8, RZ, RZ, R18 ;  /* 0x000000ffff087224 */ /* 0x000fe200078e0012 */
[----:B------:R-:W2:Y:S01]  /*3440*/  S2R R20, SR_CTAID.Y ;  /* 0x0000000000147919 */ /* 0x000ea20000002600 */
[----:B------:R-:W-:-:S04]  /*3450*/  IMAD.MOV.U32 R9, RZ, RZ, R2 ;  /* 0x000000ffff097224 */ /* 0x000fc800078e0002 */
[----:B------:R-:W3:Y:S08]  /*3460*/  LDC R21, c[0x0][0x144] ;  /* 0x00005100ff157b82 */ /* 0x000ef00000000800 */
[----:B------:R-:W4:Y:S08]  /*3470*/  LDC R0, c[0x0][0x630] ;  /* 0x00018c00ff007b82 */ /* 0x000f300000000800 */
[----:B------:R-:W2:Y:S01]  /*3480*/  LDC.64 R14, c[0x0][0x620] ;  /* 0x00018800ff0e7b82 */ /* 0x000ea20000000a00 */
[----:B-1----:R-:W-:-:S04]  /*3490*/  ISETP.NE.U32.AND P0, PT, R10, RZ, PT ;  /* 0x000000ff0a00720c */ /* 0x002fc80003f05070 */
[----:B------:R-:W-:Y:S02]  /*34a0*/  ISETP.NE.AND.EX P0, PT, R11, RZ, PT, P0 ;  /* 0x000000ff0b00720c */ /* 0x000fe40003f05300 */
[----:B0-----:R-:W-:-:S05]  /*34b0*/  I2FP.F32.U32 R3, R12 ;  /* 0x0000000c00037245 */ /* 0x001fca0000201000 */
[----:B------:R-:W-:-:S04]  /*34c0*/  FMUL R3, R3, UR4 ;  /* 0x0000000403037c20 */ /* 0x000fc80008400000 */
[----:B------:R0:W1:Y:S02]  /*34d0*/  F2I.U32.TRUNC.NTZ R19, R3 ;  /* 0x0000000300137305 */ /* 0x000064000020f000 */
[----:B---34-:R-:W-:Y:S05]  /*34e0*/  @!P0 BRA `(.L_x_69) ;  /* 0x0000000000288947 */ /* 0x018fea0003800000 */
        /* <DEDUP_REMOVED lines=10> */
.L_x_69:
[----:B------:R-:W3:Y:S01]  /*3590*/  LDC.64 R26, c[0x0][0x640] ;  /* 0x00019000ff1a7b82 */ /* 0x000ee20000000a00 */
[-C--:B------:R-:W-:Y:S01]  /*35a0*/  SHF.R.U64 R17, R8, R0.reuse, R9 ;  /* 0x0000000008117219 */ /* 0x080fe20000001209 */
[----:B-1----:R-:W-:Y:S01]  /*35b0*/  IMAD.MOV R7, RZ, RZ, -R19 ;  /* 0x000000ffff077224 */ /* 0x002fe200078e0a13 */
[----:B------:R-:W-:Y:S01]  /*35c0*/  SHF.R.U32.HI R0, RZ, R0, R9 ;  /* 0x00000000ff007219 */ /* 0x000fe20000011609 */
[----:B------:R-:W-:Y:S01]  /*35d0*/  IMAD.MOV.U32 R19, RZ, RZ, R2 ;  /* 0x000000ffff137224 */ /* 0x000fe200078e0002 */
[----:B0-----:R-:W-:Y:S01]  /*35e0*/  IADD3 R3, P0, RZ, -R17, RZ ;  /* 0x80000011ff037210 */ /* 0x001fe20007f1e0ff */
[----:B------:R-:W-:Y:S01]  /*35f0*/  IMAD R22, R21, R7, R12 ;  /* 0x0000000715167224 */ /* 0x000fe200078e020c */
[----:B------:R-:W-:Y:S01]  /*3600*/  ULDC UR4, c[0x0][0x154] ;  /* 0x0000550000047ab9 */ /* 0x000fe20000000800 */
[----:B------:R-:W0:Y:S01]  /*3610*/  LDC R6, c[0x0][0x618] ;  /* 0x00018600ff067b82 */ /* 0x000e220000000800 */
[----:B------:R-:W-:Y:S02]  /*3620*/  IMAD.MOV.U32 R7, RZ, RZ, 0x1 ;  /* 0x00000001ff077424 */ /* 0x000fe400078e00ff */
[----:B------:R-:W-:-:S04]  /*3630*/  IMAD.X R5, RZ, RZ, ~R0, P0 ;  /* 0x000000ffff057224 */ /* 0x000fc800000e0e00 */
[-C--:B--2---:R-:W-:Y:S01]  /*3640*/  IMAD R0, R5, R14.reuse, RZ ;  /* 0x0000000e05007224 */ /* 0x084fe200078e02ff */
[----:B------:R-:W1:Y:S01]  /*3650*/  LDC R8, c[0x0][0x608] ;  /* 0x00018200ff087b82 */ /* 0x000e620000000800 */
[----:B------:R-:W-:-:S04]  /*3660*/  IMAD.WIDE.U32 R4, R3, R14, R18 ;  /* 0x0000000e03047225 */ /* 0x000fc800078e0012 */
[----:B------:R-:W-:Y:S01]  /*3670*/  IMAD R3, R3, R15, R0 ;  /* 0x0000000f03037224 */ /* 0x000fe200078e0200 */
[----:B------:R-:W-:Y:S02]  /*3680*/  I2FP.F32.U32 R0, R20 ;  /* 0x0000001400007245 */ /* 0x000fe40000201000 */
[----:B------:R-:W2:Y:S01]  /*3690*/  LDC R24, c[0x0][0x658] ;  /* 0x00019600ff187b82 */ /* 0x000ea20000000800 */
[----:B------:R-:W-:Y:S01]  /*36a0*/  IMAD.IADD R3, R5, 0x1, R3 ;  /* 0x0000000105037824 */ /* 0x000fe200078e0203 */
[----:B---3--:R-:W-:Y:S01]  /*36b0*/  ISETP.NE.U32.AND P0, PT, R26, RZ, PT ;  /* 0x000000ff1a00720c */ /* 0x008fe20003f05070 */
[----:B------:R-:W-:Y:S01]  /*36c0*/  FMUL R0, R0, UR4 ;  /* 0x0000000400007c20 */ /* 0x000fe20008400000 */
[----:B------:R-:W-:Y:S02]  /*36d0*/  IMAD.MOV.U32 R5, RZ, RZ, -0x1 ;  /* 0xffffffffff057424 */ /* 0x000fe400078e00ff */
[----:B------:R-:W-:Y:S01]  /*36e0*/  ISETP.NE.AND.EX P0, PT, R27, RZ, PT, P0 ;  /* 0x000000ff1b00720c */ /* 0x000fe20003f05300 */
[----:B------:R3:W4:Y:S01]  /*36f0*/  F2I.U32.TRUNC.NTZ R13, R0 ;  /* 0x00000000000d7305 */ /* 0x000722000020f000 */
[----:B------:R-:W3:Y:S01]  /*3700*/  LDC R15, c[0x0][0x148] ;  /* 0x00005200ff0f7b82 */ /* 0x000ee20000000800 */
[----:B0-----:R-:W-:-:S02]  /*3710*/  SHF.R.U64 R12, R4, R6, R3 ;  /* 0x00000006040c7219 */ /* 0x001fc40000001203 */
[----:B------:R-:W-:-:S05]  /*3720*/  SHF.R.U32.HI R3, RZ, R6, R3 ;  /* 0x00000006ff037219 */ /* 0x000fca0000011603 */
[----:B------:R-:W0:Y:S01]  /*3730*/  LDC R21, c[0x0][0x600] ;  /* 0x00018000ff157b82 */ /* 0x000e220000000800 */
[-CC-:B-1----:R-:W-:Y:S02]  /*3740*/  SHF.R.U64 R10, R12, R8.reuse, R3.reuse ;  /* 0x000000080c0a7219 */ /* 0x182fe40000001203 */
[----:B------:R-:W-:-:S05]  /*3750*/  SHF.R.U32.HI R3, RZ, R8, R3 ;  /* 0x00000008ff037219 */ /* 0x000fca0000011603 */
[----:B------:R-:W1:Y:S01]  /*3760*/  LDC R25, c[0x0][0x648] ;  /* 0x00019200ff197b82 */ /* 0x000e620000000800 */
[-C--:B--2---:R-:W-:Y:S02]  /*3770*/  SHF.L.U32 R4, R5, R24.reuse, RZ ;  /* 0x0000001805047219 */ /* 0x084fe400000006ff */
[-CC-:B------:R-:W-:Y:S02]  /*3780*/  SHF.R.U64 R14, R10, R24.reuse, R3.reuse ;  /* 0x000000180a0e7219 */ /* 0x180fe40000001203 */
[----:B------:R-:W-:Y:S02]  /*3790*/  SHF.R.U32.HI R5, RZ, R24, R3 ;  /* 0x00000018ff057219 */ /* 0x000fe40000011603 */
[----:B------:R-:W-:Y:S01]  /*37a0*/  LOP3.LUT R19, RZ, R4, RZ, 0x33, !PT ;  /* 0x00000004ff137212 */ /* 0x000fe200078e33ff */
[----:B------:R-:W2:Y:S01]  /*37b0*/  LDC R28, c[0x0][0x638] ;  /* 0x00018e00ff1c7b82 */ /* 0x000ea20000000800 */
[----:B------:R-:W-:Y:S01]  /*37c0*/  SHF.L.U32 R24, R7, R24, RZ ;  /* 0x0000001807187219 */ /* 0x000fe200000006ff */
[----:B------:R-:W-:-:S06]  /*37d0*/  IMAD.MOV.U32 R4, RZ, RZ, R14 ;  /* 0x000000ffff047224 */ /* 0x000fcc00078e000e */
[----:B------:R-:W0:Y:S01]  /*37e0*/  LDC R29, c[0x0][0x610] ;  /* 0x00018400ff1d7b82 */ /* 0x000e220000000800 */
[----:B----4-:R-:W-:Y:S05]  /*37f0*/  @!P0 BRA `(.L_x_70) ;  /* 0x0000000000288947 */ /* 0x010fea0003800000 */
[----:B------:R-:W4:Y:S02]  /*3800*/  LDC R3, c[0x0][0x64c] ;  /* 0x00019300ff037b82 */ /* 0x000f240000000800 */
[----:B----4-:R-:W-:-:S05]  /*3810*/  IADD3 R3, P0, R14, R3, RZ ;  /* 0x000000030e037210 */ /* 0x010fca0007f1e0ff */
        /* <DEDUP_REMOVED lines=8> */
.L_x_70:
[----:B------:R-:W4:Y:S01]  /*38a0*/  LDC R3, c[0x0][0x65c] ;  /* 0x00019700ff037b82 */ /* 0x000f220000000800 */
[----:B-1-3--:R-:W-:Y:S01]  /*38b0*/  SHF.R.U64 R0, R4, R25, R5 ;  /* 0x0000001904007219 */ /* 0x00afe20000001205 */
[----:B0-----:R-:W-:Y:S01]  /*38c0*/  VIADD R5, R21, 0xffffffff ;  /* 0xffffffff15057836 */ /* 0x001fe20000000000 */
[----:B------:R-:W-:Y:S01]  /*38d0*/  LOP3.LUT R19, R10, R19, RZ, 0xc0, !PT ;  /* 0x000000130a137212 */ /* 0x000fe200078ec0ff */
[----:B------:R-:W-:-:S03]  /*38e0*/  IMAD.MOV R13, RZ, RZ, -R13 ;  /* 0x000000ffff0d7224 */ /* 0x000fc600078e0a0d */
[----:B------:R-:W-:Y:S01]  /*38f0*/  LOP3.LUT R5, R12, R5, RZ, 0xc0, !PT ;  /* 0x000000050c057212 */ /* 0x000fe200078ec0ff */
[----:B------:R-:W-:Y:S01]  /*3900*/  IMAD R19, R24, R0, R19 ;  /* 0x0000000018137224 */ /* 0x000fe200078e0213 */
[----:B----4-:R-:W-:Y:S01]  /*3910*/  ISETP.NE.AND P0, PT, R3, 0x1, PT ;  /* 0x000000010300780c */ /* 0x010fe20003f05270 */
[----:B------:R-:W-:-:S04]  /*3920*/  IMAD.MOV R3, RZ, RZ, -R0 ;  /* 0x000000ffff037224 */ /* 0x000fc800078e0a00 */
[----:B--2---:R-:W-:Y:S02]  /*3930*/  IMAD R0, R3, R28, R14 ;  /* 0x0000001c03007224 */ /* 0x004fe400078e020e */
[----:B------:R-:W-:Y:S02]  /*3940*/  IMAD.MOV.U32 R3, RZ, RZ, 0x1 ;  /* 0x00000001ff037424 */ /* 0x000fe400078e00ff */
[----:B------:R-:W-:-:S03]  /*3950*/  IMAD R4, R0, R21, R5 ;  /* 0x0000001500047224 */ /* 0x000fc600078e0205 */
[----:B------:R-:W-:Y:S01]  /*3960*/  PRMT R0, R3, 0x7610, R0 ;  /* 0x0000761003007816 */ /* 0x000fe20000000000 */
[----:B------:R-:W-:-:S04]  /*3970*/  @P0 IMAD R22, R15, R13, R20 ;  /* 0x0000000d0f160224 */ /* 0x000fc800078e0214 */
[----:B------:R-:W-:-:S05]  /*3980*/  IMAD R19, R19, R29, R22 ;  /* 0x0000001d13137224 */ /* 0x000fca00078e0216 */
[----:B------:R-:W-:Y:S02]  /*3990*/  SEL R22, R4, R19, !P0 ;  /* 0x0000001304167207 */ /* 0x000fe40004000000 */
[----:B------:R-:W-:-:S07]  /*39a0*/  SEL R19, R19, R4, !P0 ;  /* 0x0000000413137207 */ /* 0x000fce0004000000 */
.L_x_68:
[----:B------:R-:W-:Y:S02]  /*39b0*/  LOP3.LUT P0, RZ, R0, 0xff, RZ, 0xc0, !PT ;  /* 0x000000ff00ff7812 */ /* 0x000fe4000780c0ff */
[----:B------:R-:W-:-:S11]  /*39c0*/  LOP3.LUT R55, R55, 0x1, RZ, 0x3c, !PT ;  /* 0x0000000137377812 */ /* 0x000fd600078e3cff */
[----:B------:R-:W-:Y:S05]  /*39d0*/  @P0 BRA `(.L_x_71) ;  /* 0xffffffd800e80947 */ /* 0x000fea000383ffff */
[----:B------:R-:W-:Y:S05]  /*39e0*/  EXIT ;  /* 0x000000000000794d */ /* 0x000fea0003800000 */
.L_x_14:
[----:B------:R-:W-:-:S08]  /*39f0*/  ISETP.NE.AND P0, PT, R0, RZ, PT ;  /* 0x000000ff0000720c */ /* 0x000fd00003f05270 */
[----:B0-----:R-:W0:-:S00]  /*3a00*/  USETMAXREG.DEALLOC.CTAPOOL 0x28 ;  /* 0x00000028000079c8 */ /* 0x001e0000080e0500 */
[----:B------:R-:W-:Y:S05]  /*3a10*/  @P0 EXIT ;  /* 0x000000000000094d */ /* 0x000fea0003800000 */
[----:B0-----:R-:W-:Y:S01]  /*3a20*/  LOP3.LUT P0, RZ, R8, 0xff, RZ, 0xc0, !PT ;  /* 0x000000ff08ff7812 */ /* 0x001fe2000780c0ff */
[----:B------:R-:W-:Y:S02]  /*3a30*/  IMAD.MOV.U32 R0, RZ, RZ, 0x1 ;  /* 0x00000001ff007424 */ /* 0x000fe400078e00ff */
[----:B------:R-:W-:-:S10]  /*3a40*/  IMAD.MOV.U32 R8, RZ, RZ, RZ ;  /* 0x000000ffff087224 */ /* 0x000fd400078e00ff */
[----:B------:R-:W-:Y:S05]  /*3a50*/  @!P0 BRA `(.L_x_72) ;  /* 0x0000000c00488947 */ /* 0x000fea0003800000 */
[----:B------:R-:W-:Y:S01]  /*3a60*/  LOP3.LUT P0, RZ, R4, 0x1f, RZ, 0xc0, !PT ;  /* 0x0000001f04ff7812 */ /* 0x000fe2000780c0ff */
[----:B------:R-:W-:Y:S01]  /*3a70*/  ULDC UR5, c[0x0][0x658] ;  /* 0x0001960000057ab9 */ /* 0x000fe20000000800 */
[----:B------:R-:W-:Y:S01]  /*3a80*/  UMOV UR6, 0xffffffff ;  /* 0xffffffff00067882 */ /* 0x000fe20000000000 */
[----:B------:R-:W-:Y:S01]  /*3a90*/  BSSY B0, `(.L_x_72) ;  /* 0x00000ce000007945 */ /* 0x000fe20003800000 */
[----:B------:R-:W-:Y:S01]  /*3aa0*/  USHF.L.U32 UR6, UR6, UR5, URZ ;  /* 0x0000000506067299 */ /* 0x000fe2000800063f */
[C---:B------:R-:W-:Y:S01]  /*3ab0*/  ISETP.NE.AND P2, PT, R3.reuse, RZ, PT ;  /* 0x000000ff0300720c */ /* 0x040fe20003f45270 */
[----:B------:R-:W-:Y:S01]  /*3ac0*/  UMOV UR7, 0x1 ;  /* 0x0000000100077882 */ /* 0x000fe20000000000 */
[----:B------:R-:W-:Y:S01]  /*3ad0*/  ISETP.NE.OR P0, PT, R3, RZ, !P0 ;  /* 0x000000ff0300720c */ /* 0x000fe20004705670 */
[----:B------:R-:W-:Y:S01]  /*3ae0*/  IMAD.MOV.U32 R9, RZ, RZ, 0x1 ;  /* 0x00000001ff097424 */ /* 0x000fe200078e00ff */
[----:B------:R-:W-:Y:S01]  /*3af0*/  LOP3.LUT R3, R16, 0x2, RZ, 0xfc, !PT ;  /* 0x0000000210037812 */ /* 0x000fe200078efcff */
[----:B------:R-:W-:Y:S01]  /*3b00*/  IMAD.MOV.U32 R0, RZ, RZ, 0x1 ;  /* 0x00000001ff007424 */ /* 0x000fe200078e00ff */
[----:B------:R-:W-:Y:S01]  /*3b10*/  ULDC UR4, c[0x0][0x600] ;  /* 0x0001800000047ab9 */ /* 0x000fe20000000800 */
[----:B------:R-:W-:Y:S01]  /*3b20*/  IMAD.MOV.U32 R8, RZ, RZ, RZ ;  /* 0x000000ffff087224 */ /* 0x000fe200078e00ff */
[----:B------:R-:W-:-:S02]  /*3b30*/  USHF.L.U32 UR13, UR7, UR5, URZ ;  /* 0x00000005070d7299 */ /* 0x000fc4000800063f */
[----:B------:R-:W-:Y:S02]  /*3b40*/  UIADD3 UR21, UR40, 0x1, URZ ;  /* 0x0000000128157890 */ /* 0x000fe4000fffe03f */
[----:B------:R-:W-:Y:S02]  /*3b50*/  UIADD3 UR4, UR4, -0x1, URZ ;  /* 0xffffffff04047890 */ /* 0x000fe4000fffe03f */
[----:B------:R-:W-:Y:S01]  /*3b60*/  ULOP3.LUT UR5, URZ, UR6, URZ, 0x33, !UPT ;  /* 0x000000063f057292 */ /* 0x000fe2000f8e333f */
[----:B------:R-:W-:-:S11]  /*3b70*/  ULDC.64 UR22, c[0x0][0x198] ;  /* 0x0000660000167ab9 */ /* 0x000fd60000000a00 */
.L_x_84:
[----:B------:R-:W-:-:S03]  /*3b80*/  UMOV UR6, 0xffffffff ;  /* 0xffffffff00067882 */ /* 0x000fc60000000000 */
[----:B------:R-:W-:Y:S05]  /*3b90*/  BRA.DIV UR6, `(.L_x_73) ;  /* 0x0000001206c07947 */ /* 0x000fea000b800000 */
[----:B------:R-:W-:-:S13]  /*3ba0*/  ELECT P6, URZ, PT ;  /* 0x00000000003f782f */ /* 0x000fda00038c0000 */
.L_x_102:
[----:B------:R-:W0:Y:S01]  /*3bb0*/  LDC R4, c[0x0][0x28c] ;  /* 0x0000a300ff047b82 */ /* 0x000e220000000800 */
[----:B------:R-:W-:Y:S01]  /*3bc0*/  BSSY B1, `(.L_x_74) ;  /* 0x0000043000017945 */ /* 0x000fe20003800000 */
[----:B0-----:R-:W-:-:S13]  /*3bd0*/  ISETP.LT.OR P6, PT, R4, 0x1, !P6 ;  /* 0x000000010400780c */ /* 0x001fda00077c1670 */
[----:B------:R-:W-:Y:S05]  /*3be0*/  @P6 BRA `(.L_x_75) ;  /* 0x0000000400006947 */ /* 0x000fea0003800000 */
[----:B------:R-:W-:Y:S02]  /*3bf0*/  IMAD.SHL.U32 R19, R19, 0x40, RZ ;  /* 0x0000004013137824 */ /* 0x000fe400078e00ff */
[----:B------:R-:W-:Y:S02]  /*3c00*/  IMAD.SHL.U32 R22, R22, 0x20, RZ ;  /* 0x0000002016167824 */ /* 0x000fe400078e00ff */
[----:B------:R-:W-:Y:S02]  /*3c10*/  IMAD.MOV.U32 R12, RZ, RZ, RZ ;  /* 0x000000ffff0c7224 */ /* 0x000fe400078e00ff */
[----:B------:R-:W-:Y:S02]  /*3c20*/  IMAD.U32 R13, RZ, RZ, UR21 ;  /* 0x00000015ff0d7e24 */ /* 0x000fe4000f8e00ff */
[----:B------:R-:W-:Y:S02]  /*3c30*/  IMAD.MOV.U32 R4, RZ, RZ, R0 ;  /* 0x000000ffff047224 */ /* 0x000fe400078e0000 */
[----:B------:R-:W-:-:S07]  /*3c40*/  IMAD.MOV.U32 R5, RZ, RZ, R8 ;  /* 0x000000ffff057224 */ /* 0x000fce00078e0008 */
.L_x_79:
[----:B------:R-:W0:Y:S01]  /*3c50*/  S2R R7, SR_CgaCtaId ;  /* 0x0000000000077919 */ /* 0x000e220000008800 */
[----:B------:R-:W-:-:S04]  /*3c60*/  MOV R6, 0x400 ;  /* 0x0000040000067802 */ /* 0x000fc80000000f00 */
[----:B0-----:R-:W-:Y:S02]  /*3c70*/  LEA R10, R7, R6, 0x18 ;  /* 0x00000006070a7211 */ /* 0x001fe400078ec0ff */
[----:B------:R-:W-:Y:S01]  /*3c80*/  SHF.L.U32 R6, R4, 0x1f, RZ ;  /* 0x0000001f04067819 */ /* 0x000fe200000006ff */
[----:B------:R-:W0:Y:S02]  /*3c90*/  @!P2 LDC R7, c[0x0][0x500] ;  /* 0x00014000ff07ab82 */ /* 0x000e240000000800 */
[----:B------:R-:W-:-:S04]  /*3ca0*/  IMAD R11, R5, 0x8, R10 ;  /* 0x00000008050b7824 */ /* 0x000fc800078e020a */
[----:B------:R-:W1:Y:S02]  /*3cb0*/  SYNCS.PHASECHK.TRANS64.TRYWAIT P1, [R11+URZ+0x48], R6 ;  /* 0x000048060b0075a7 */ /* 0x000e64000802017f */
[----:B-1----:R-:W-:Y:S05]  /*3cc0*/  @!P1 BRA `(.L_x_76) ;  /* 0x0000001000949947 */ /* 0x002fea0003800000 */
.L_x_103:
[----:B-1----:R-:W-:Y:S01]  /*3cd0*/  PRMT R6, R3, 0x9910, RZ ;  /* 0x0000991003067816 */ /* 0x002fe200000000ff */
[----:B0-----:R0:W-:Y:S03]  /*3ce0*/  @!P2 SYNCS.ARRIVE.TRANS64 RZ, [R11+URZ], R7 ;  /* 0x000000070bffa9a7 */ /* 0x0011e6000800003f */
[----:B------:R-:W-:-:S13]  /*3cf0*/  ISETP.NE.AND P1, PT, R6, 0x2, PT ;  /* 0x000000020600780c */ /* 0x000fda0003f25270 */
[----:B0-----:R-:W-:Y:S05]  /*3d00*/  @P1 BRA `(.L_x_77) ;  /* 0x0000000000041947 */ /* 0x001fea0003800000 */
[----:B------:R-:W-:Y:S01]  /*3d10*/  BPT.TRAP 0x1 ;  /* 0x000000040000795c */ /* 0x000fe20000300000 */
.L_x_77:
[----:B------:R-:W-:Y:S05]  /*3d20*/  @P0 BRA `(.L_x_78) ;  /* 0x0000000000040947 */ /* 0x000fea0003800000 */
[----:B------:R-:W-:Y:S01]  /*3d30*/  BPT.TRAP 0x1 ;  /* 0x000000040000795c */ /* 0x000fe20000300000 */
.L_x_78:
[C-C-:B------:R-:W-:Y:S01]  /*3d40*/  IMAD R6, R5.reuse, 0x4000, R10.reuse ;  /* 0x0000400005067824 */ /* 0x140fe200078e020a */
[----:B------:R-:W-:Y:S01]  /*3d50*/  R2UR UR34, R12 ;  /* 0x000000000c2272ca */ /* 0x000fe200000e0000 */
[----:B------:R-:W-:Y:S01]  /*3d60*/  IMAD R10, R5, 0x2000, R10 ;  /* 0x00002000050a7824 */ /* 0x000fe200078e020a */
[----:B------:R-:W-:Y:S01]  /*3d70*/  R2UR UR33, R11 ;  /* 0x000000000b2172ca */ /* 0x000fe200000e0000 */
[----:B------:R-:W-:Y:S01]  /*3d80*/  VIADD R13, R13, 0xffffffff ;  /* 0xffffffff0d0d7836 */ /* 0x000fe20000000000 */
[----:B------:R-:W-:Y:S01]  /*3d90*/  R2UR UR24, R6 ;  /* 0x00000000061872ca */ /* 0x000fe200000e0000 */
[----:B------:R-:W-:Y:S01]  /*3da0*/  UIADD3 UR6, UP0, UR22, 0xf0, URZ ;  /* 0x000000f016067890 */ /* 0x000fe2000ff1e03f */
[----:B------:R-:W-:Y:S01]  /*3db0*/  R2UR UR8, R10 ;  /* 0x000000000a0872ca */ /* 0x000fe200000e0000 */
[----:B------:R-:W-:Y:S01]  /*3dc0*/  UIADD3 UR30, UP1, UR22, 0x1f0, URZ ;  /* 0x000001f0161e7890 */ /* 0x000fe2000ff3e03f */
[----:B------:R-:W-:Y:S01]  /*3dd0*/  R2UR UR36, R17 ;  /* 0x00000000112472ca */ /* 0x000fe200000e0000 */
[----:B------:R-:W-:Y:S01]  /*3de0*/  UIADD3.X UR7, URZ, UR23, URZ, UP0, !UPT ;  /* 0x000000173f077290 */ /* 0x000fe200087fe43f */
[----:B------:R-:W-:Y:S01]  /*3df0*/  R2UR UR35, R19 ;  /* 0x00000000132372ca */ /* 0x000fe200000e0000 */
[----:B------:R-:W-:Y:S01]  /*3e00*/  UIADD3.X UR31, URZ, UR23, URZ, UP1, !UPT ;  /* 0x000000173f1f7290 */ /* 0x000fe20008ffe43f */
[----:B------:R-:W-:Y:S01]  /*3e10*/  R2UR UR19, R22 ;  /* 0x00000000161372ca */ /* 0x000fe200000e0000 */
[----:B------:R-:W-:Y:S01]  /*3e20*/  UIADD3 UR26, UR34, 0x80, URZ ;  /* 0x00000080221a7890 */ /* 0x000fe2000fffe03f */
[----:B------:R-:W-:Y:S01]  /*3e30*/  ISETP.GT.AND P3, PT, R13, 0x1, PT ;  /* 0x000000010d00780c */ /* 0x000fe20003f64270 */
[----:B------:R-:W-:Y:S01]  /*3e40*/  VIADD R5, R5, 0x1 ;  /* 0x0000000105057836 */ /* 0x000fe20000000000 */
[----:B------:R-:W-:Y:S01]  /*3e50*/  UMOV UR14, 0x0 ;  /* 0x00000000000e7882 */ /* 0x000fe20000000000 */
[----:B------:R-:W-:Y:S01]  /*3e60*/  UIADD3 UR32, UR24, 0x180, URZ ;  /* 0x0000018018207890 */ /* 0x000fe2000fffe03f */
[----:B------:R-:W-:Y:S01]  /*3e70*/  VIADD R12, R12, 0x100 ;  /* 0x000001000c0c7836 */ /* 0x000fe20000000000 */
[----:B------:R-:W-:Y:S01]  /*3e80*/  UIADD3 UR24, UR24, 0x2180, URZ ;  /* 0x0000218018187890 */ /* 0x000fe2000fffe03f */
[----:B------:R-:W-:Y:S01]  /*3e90*/  ISETP.NE.AND P1, PT, R5, 0x9, PT ;  /* 0x000000090500780c */ /* 0x000fe20003f25270 */
[----:B------:R-:W-:-:S02]  /*3ea0*/  UIADD3 UR16, UR8, 0x24180, URZ ;  /* 0x0002418008107890 */ /* 0x000fc4000fffe03f */
[----:B------:R-:W-:Y:S01]  /*3eb0*/  UIADD3 UR8, UR8, 0x25180, URZ ;  /* 0x0002518008087890 */ /* 0x000fe2000fffe03f */
[----:B------:R-:W-:Y:S01]  /*3ec0*/  SEL R7, RZ, 0x1, P1 ;  /* 0x00000001ff077807 */ /* 0x000fe20000800000 */
[----:B------:R-:W-:Y:S01]  /*3ed0*/  UMOV UR15, 0x10000000 ;  /* 0x10000000000f7882 */ /* 0x000fe20000000000 */
[----:B------:R-:W-:Y:S01]  /*3ee0*/  UMOV UR25, UR33 ;  /* 0x0000002100197c82 */ /* 0x000fe20008000000 */
[----:B------:R-:W-:Y:S01]  /*3ef0*/  UMOV UR28, UR36 ;  /* 0x00000024001c7c82 */ /* 0x000fe20008000000 */
[----:B------:R-:W-:Y:S01]  /*3f00*/  UMOV UR27, UR35 ;  /* 0x00000023001b7c82 */ /* 0x000fe20008000000 */
[----:B------:R-:W-:Y:S01]  /*3f10*/  UMOV UR17, UR33 ;  /* 0x0000002100117c82 */ /* 0x000fe20008000000 */
[----:B------:R-:W-:Y:S01]  /*3f20*/  UMOV UR18, UR34 ;  /* 0x0000002200127c82 */ /* 0x000fe20008000000 */
[----:B------:R-:W-:Y:S01]  /*3f30*/  UMOV UR20, UR36 ;  /* 0x0000002400147c82 */ /* 0x000fe20008000000 */
[----:B------:R0:W-:Y:S01]  /*3f40*/  UTMALDG.3D [UR32], [UR6], desc[UR14] ;  /* 0x00000e20060075b4 */ /* 0x0001e20008011000 */
[----:B------:R-:W-:Y:S01]  /*3f50*/  UMOV UR9, UR33 ;  /* 0x0000002100097c82 */ /* 0x000fe20008000000 */
[----:B------:R-:W-:Y:S01]  /*3f60*/  UMOV UR11, UR19 ;  /* 0x00000013000b7c82 */ /* 0x000fe20008000000 */
[----:B------:R-:W-:Y:S01]  /*3f70*/  UMOV UR12, UR36 ;  /* 0x00000024000c7c82 */ /* 0x000fe20008000000 */
[----:B------:R-:W-:Y:S01]  /*3f80*/  UMOV UR10, UR26 ;  /* 0x0000001a000a7c82 */ /* 0x000fe20008000000 */
[----:B------:R-:W-:-:S02]  /*3f90*/  LOP3.LUT R4, R4, R7, RZ, 0x3c, !PT ;  /* 0x0000000704047212 */ /* 0x000fc400078e3cff */
[----:B------:R-:W-:Y:S01]  /*3fa0*/  SEL R5, R5, RZ, P1 ;  /* 0x000000ff05057207 */ /* 0x000fe20000800000 */
[----:B------:R0:W-:Y:S01]  /*3fb0*/  UTMALDG.3D [UR24], [UR6], desc[UR14] ;  /* 0x00000e18060075b4 */ /* 0x0001e20008011000 */
[----:B------:R0:W-:Y:S01]  /*3fc0*/  UTMALDG.3D [UR16], [UR30], desc[UR14] ;  /* 0x00000e101e0075b4 */ /* 0x0001e20008011000 */
[----:B------:R0:W-:Y:S02]  /*3fd0*/  UTMALDG.3D [UR8], [UR30], desc[UR14] ;  /* 0x00000e081e0075b4 */ /* 0x0001e40008011000 */
[----:B0-----:R-:W-:Y:S05]  /*3fe0*/  @P3 BRA `(.L_x_79) ;  /* 0xfffffffc00183947 */ /* 0x001fea000383ffff */
.L_x_75:
[----:B------:R-:W-:Y:S05]  /*3ff0*/  BSYNC B1 ;  /* 0x0000000000017941 */ /* 0x000fea0003800000 */
.L_x_74:
[----:B------:R-:W2:Y:S01]  /*4000*/  LDL.64 R10, [R1] ;  /* 0x00000000010a7983 */ /* 0x000ea20000100a00 */
[----:B------:R-:W-:Y:S01]  /*4010*/  LOP3.LUT P4, RZ, R9, 0xff, RZ, 0xc0, !PT ;  /* 0x000000ff09ff7812 */ /* 0x000fe2000788c0ff */
[----:B------:R-:W-:Y:S01]  /*4020*/  VIADD R8, R8, UR40 ;  /* 0x0000002808087c36 */ /* 0x000fe20008000000 */
[----:B------:R-:W-:Y:S01]  /*4030*/  ULDC.64 UR6, c[0x0][0x650] ;  /* 0x0001940000067ab9 */ /* 0x000fe20000000a00 */
[----:B------:R-:W-:Y:S01]  /*4040*/  IMAD.U32 R7, RZ, RZ, UR40 ;  /* 0x00000028ff077e24 */ /* 0x000fe2000f8e00ff */
[----:B------:R-:W-:Y:S01]  /*4050*/  UISETP.GE.U32.AND UP0, UPT, UR40, 0x9, UPT ;  /* 0x000000092800788c */ /* 0x000fe2000bf06070 */
[----:B------:R-:W-:Y:S01]  /*4060*/  BSSY B1, `(.L_x_80) ;  /* 0x000006e000017945 */ /* 0x000fe20003800000 */
[----:B------:R-:W-:Y:S01]  /*4070*/  ISETP.GT.U32.AND P1, PT, R8, 0x8, PT ;  /* 0x000000080800780c */ /* 0x000fe20003f24070 */
[----:B------:R-:W-:Y:S01]  /*4080*/  IMAD.MOV.U32 R19, RZ, RZ, -0x1 ;  /* 0xffffffffff137424 */ /* 0x000fe200078e00ff */
[----:B------:R-:W-:Y:S01]  /*4090*/  PRMT R9, RZ, 0x7610, R9 ;  /* 0x00007610ff097816 */ /* 0x000fe20000000009 */
[----:B------:R-:W-:Y:S01]  /*40a0*/  IMAD.MOV.U32 R22, RZ, RZ, -0x1 ;  /* 0xffffffffff167424 */ /* 0x000fe200078e00ff */
[----:B------:R-:W-:Y:S01]  /*40b0*/  ISETP.LT.U32.AND P1, PT, R7, 0x9, P1 ;  /* 0x000000090700780c */ /* 0x000fe20000f21070 */
[----:B------:R-:W-:Y:S01]  /*40c0*/  IMAD.MOV.U32 R17, RZ, RZ, -0x1 ;  /* 0xffffffffff117424 */ /* 0x000fe200078e00ff */
[----:B------:R-:W-:Y:S01]  /*40d0*/  PLOP3.LUT P3, PT, PT, PT, UP0, 0x80, 0x0 ;  /* 0x000000000000781c */ /* 0x000fe20003f6f008 */
[----:B------:R-:W0:Y:S01]  /*40e0*/  @P4 S2R R5, SR_CgaCtaId ;  /* 0x0000000000054919 */ /* 0x000e220000008800 */
[----:B------:R-:W-:-:S04]  /*40f0*/  @P4 MOV R4, 0x400 ;  /* 0x0000040000044802 */ /* 0x000fc80000000f00 */
[----:B0-----:R-:W-:Y:S01]  /*4100*/  @P4 LEA R6, R5, R4, 0x18 ;  /* 0x0000000405064211 */ /* 0x001fe200078ec0ff */
[----:B------:R-:W-:-:S03]  /*4110*/  IMAD.WIDE.U32 R4, R8, 0x38e38e39, RZ ;  /* 0x38e38e3908047825 */ /* 0x000fc600078e00ff */
[----:B------:R0:W-:Y:S02]  /*4120*/  @P4 SYNCS.ARRIVE.TRANS64.A1T0 RZ, [R6+URZ+0xc8], RZ ;  /* 0x0000c8ff06ff49a7 */ /* 0x0001e4000810003f */
[----:B------:R-:W-:Y:S02]  /*4130*/  SHF.R.U32.HI R7, RZ, 0x1, R5 ;  /* 0x00000001ff077819 */ /* 0x000fe40000011605 */
[----:B------:R-:W-:Y:S02]  /*4140*/  SEL R5, RZ, 0x1, !P1 ;  /* 0x00000001ff057807 */ /* 0x000fe40004800000 */
[----:B------:R-:W-:Y:S01]  /*4150*/  PRMT R4, RZ, 0x7610, R4 ;  /* 0x00007610ff047816 */ /* 0x000fe20000000004 */
[----:B------:R-:W-:Y:S01]  /*4160*/  IMAD R8, R7, -0x9, R8 ;  /* 0xfffffff707087824 */ /* 0x000fe200078e0208 */
[----:B------:R-:W-:-:S04]  /*4170*/  LOP3.LUT R0, R0, R5, RZ, 0x3c, !PT ;  /* 0x0000000500007212 */ /* 0x000fc800078e3cff */
[----:B------:R-:W-:Y:S02]  /*4180*/  @P3 LOP3.LUT R0, R0, 0x1, R7, 0x78, !PT ;  /* 0x0000000100003812 */ /* 0x000fe400078e7807 */
[----:B--2---:R-:W-:-:S04]  /*4190*/  IADD3 R18, P4, R18, R10, RZ ;  /* 0x0000000a12127210 */ /* 0x004fc80007f9e0ff */
[----:B------:R-:W-:Y:S01]  /*41a0*/  ISETP.GE.U32.AND P1, PT, R18, UR6, PT ;  /* 0x0000000612007c0c */ /* 0x000fe2000bf26070 */
[----:B------:R-:W-:-:S05]  /*41b0*/  IMAD.X R2, R2, 0x1, R23, P4 ;  /* 0x0000000102027824 */ /* 0x000fca00020e0617 */
[----:B------:R-:W-:-:S13]  /*41c0*/  ISETP.GE.U32.AND.EX P1, PT, R2, UR7, PT, P1 ;  /* 0x0000000702007c0c */ /* 0x000fda000bf26110 */
[----:B0-----:R-:W-:Y:S05]  /*41d0*/  @P1 BRA `(.L_x_81) ;  /* 0x0000000400581947 */ /* 0x001fea0003800000 */
[----:B------:R-:W0:Y:S01]  /*41e0*/  S2R R11, SR_CTAID.X ;  /* 0x00000000000b7919 */ /* 0x000e220000002500 */
[----:B------:R-:W-:Y:S01]  /*41f0*/  ULDC.64 UR6, c[0x0][0x628] ;  /* 0x00018a0000067ab9 */ /* 0x000fe20000000a00 */
[----:B------:R-:W1:Y:S01]  /*4200*/  LDC R12, c[0x0][0x144] ;  /* 0x00005100ff0c7b82 */ /* 0x000e620000000800 */
[----:B------:R-:W-:Y:S01]  /*4210*/  ISETP.NE.U32.AND P1, PT, RZ, UR6, PT ;  /* 0x00000006ff007c0c */ /* 0x000fe2000bf25070 */
[----:B------:R-:W2:Y:S01]  /*4220*/  S2R R10, SR_CTAID.Y ;  /* 0x00000000000a7919 */ /* 0x000ea20000002600 */
[----:B------:R-:W-:Y:S01]  /*4230*/  ULDC UR8, c[0x0][0x150] ;  /* 0x0000540000087ab9 */ /* 0x000fe20000000800 */
[----:B------:R-:W-:Y:S01]  /*4240*/  ULDC UR9, c[0x0][0x630] ;  /* 0x00018c0000097ab9 */ /* 0x000fe20000000800 */
[----:B------:R-:W-:Y:S01]  /*4250*/  ISETP.NE.AND.EX P1, PT, RZ, UR7, PT, P1 ;  /* 0x00000007ff007c0c */ /* 0x000fe2000bf25310 */
[----:B------:R-:W-:Y:S01]  /*4260*/  IMAD.MOV.U32 R4, RZ, RZ, R18 ;  /* 0x000000ffff047224 */ /* 0x000fe200078e0012 */
[----:B0-----:R-:W-:-:S05]  /*4270*/  I2FP.F32.U32 R5, R11 ;  /* 0x0000000b00057245 */ /* 0x001fca0000201000 */
[----:B------:R-:W-:Y:S01]  /*4280*/  FMUL R14, R5, UR8 ;  /* 0x00000008050e7c20 */ /* 0x000fe20008400000 */
[----:B------:R-:W-:-:S05]  /*4290*/  IMAD.MOV.U32 R5, RZ, RZ, R2 ;  /* 0x000000ffff057224 */ /* 0x000fca00078e0002 */
[----:B--2---:R-:W-:Y:S05]  /*42a0*/  @!P1 BRA `(.L_x_82) ;  /* 0x0000000000289947 */ /* 0x004fea0003800000 */
[----:B------:R-:W-:Y:S02]  /*42b0*/  ULDC UR8, c[0x0][0x634] ;  /* 0x00018d0000087ab9 */ /* 0x000fe40000000800 */
[----:B------:R-:W-:-:S05]  /*42c0*/  IADD3 R5, P1, R18, UR8, RZ ;  /* 0x0000000812057c10 */ /* 0x000fca000ff3e0ff */
[----:B------:R-:W-:-:S04]  /*42d0*/  IMAD.X R13, RZ, RZ, R2, P1 ;  /* 0x000000ffff0d7224 */ /* 0x000fc800008e0602 */
[----:B------:R-:W-:-:S04]  /*42e0*/  IMAD.WIDE.U32 R6, R13, UR6, RZ ;  /* 0x000000060d067c25 */ /* 0x000fc8000f8e00ff */
[----:B------:R-:W-:-:S04]  /*42f0*/  IMAD.WIDE.U32 R6, P1, R5, UR7, R6 ;  /* 0x0000000705067c25 */ /* 0x000fc8000f820006 */
[----:B------:R-:W-:-:S04]  /*4300*/  IMAD.WIDE.U32 R4, R5, UR6, RZ ;  /* 0x0000000605047c25 */ /* 0x000fc8000f8e00ff */
[----:B------:R-:W-:Y:S01]  /*4310*/  IMAD.MOV.U32 R4, RZ, RZ, R7 ;  /* 0x000000ffff047224 */ /* 0x000fe200078e0007 */
[----:B------:R-:W-:Y:S01]  /*4320*/  IADD3 RZ, P3, R5, R6, RZ ;  /* 0x0000000605ff7210 */ /* 0x000fe20007f7e0ff */
[----:B------:R-:W-:-:S04]  /*4330*/  IMAD.X R5, RZ, RZ, RZ, P1 ;  /* 0x000000ffff057224 */ /* 0x000fc800008e06ff */
[----:B------:R-:W-:-:S08]  /*4340*/  IMAD.WIDE.U32.X R4, R13, UR7, R4, P3 ;  /* 0x000000070d047c25 */ /* 0x000fd000098e0404 */
.L_x_82:
[--C-:B------:R-:W-:Y:S01]  /*4350*/  SHF.R.U64 R17, R4, UR9, R5.reuse ;  /* 0x0000000904117c19 */ /* 0x100fe20008001205 */
[----:B------:R-:W0:Y:S01]  /*4360*/  F2I.U32.TRUNC.NTZ R14, R14 ;  /* 0x0000000e000e7305 */ /* 0x000e22000020f000 */
[----:B------:R-:W-:Y:S01]  /*4370*/  SHF.R.U32.HI R4, RZ, UR9, R5 ;  /* 0x00000009ff047c19 */ /* 0x000fe20008011605 */
[----:B------:R-:W-:Y:S01]  /*4380*/  ULDC.64 UR6, c[0x0][0x620] ;  /* 0x0001880000067ab9 */ /* 0x000fe20000000a00 */
[----:B------:R-:W-:Y:S01]  /*4390*/  IADD3 R7, P1, RZ, -R17, RZ ;  /* 0x80000011ff077210 */ /* 0x000fe20007f3e0ff */
[----:B------:R-:W-:Y:S01]  /*43a0*/  IMAD.MOV.U32 R5, RZ, RZ, R2 ;  /* 0x000000ffff057224 */ /* 0x000fe200078e0002 */
[----:B------:R-:W-:Y:S01]  /*43b0*/  ULDC.64 UR8, c[0x0][0x640] ;  /* 0x0001900000087ab9 */ /* 0x000fe20000000a00 */
[----:B------:R-:W2:Y:S02]  /*43c0*/  LDC R15, c[0x0][0x148] ;  /* 0x00005200ff0f7b82 */ /* 0x000ea40000000800 */
[----:B------:R-:W-:Y:S01]  /*43d0*/  IMAD.X R4, RZ, RZ, ~R4, P1 ;  /* 0x000000ffff047224 */ /* 0x000fe200008e0e04 */
[----:B------:R-:W-:-:S03]  /*43e0*/  ISETP.NE.U32.AND P1, PT, RZ, UR8, PT ;  /* 0x00000008ff007c0c */ /* 0x000fc6000bf25070 */
[----:B------:R-:W-:Y:S01]  /*43f0*/  IMAD R6, R4, UR6, RZ ;  /* 0x0000000604067c24 */ /* 0x000fe2000f8e02ff */
[----:B------:R-:W-:Y:S01]  /*4400*/  ISETP.NE.AND.EX P1, PT, RZ, UR9, PT, P1 ;  /* 0x00000009ff007c0c */ /* 0x000fe2000bf25310 */
[----:B------:R-:W-:-:S04]  /*4410*/  IMAD.MOV.U32 R4, RZ, RZ, R18 ;  /* 0x000000ffff047224 */ /* 0x000fc800078e0012 */
[----:B------:R-:W-:Y:S01]  /*4420*/  IMAD.WIDE.U32 R4, R7, UR6, R4 ;  /* 0x0000000607047c25 */ /* 0x000fe2000f8e0004 */
[----:B------:R-:W-:-:S03]  /*4430*/  ULDC UR6, c[0x0][0x618] ;  /* 0x0001860000067ab9 */ /* 0x000fc60000000800 */
[----:B------:R-:W-:Y:S01]  /*4440*/  IMAD R7, R7, UR7, R6 ;  /* 0x0000000707077c24 */ /* 0x000fe2000f8e0206 */
[----:B------:R-:W-:Y:S01]  /*4450*/  ULDC UR7, c[0x0][0x154] ;  /* 0x0000550000077ab9 */ /* 0x000fe20000000800 */
[----:B0-----:R-:W-:Y:S02]  /*4460*/  IMAD.MOV R6, RZ, RZ, -R14 ;  /* 0x000000ffff067224 */ /* 0x001fe400078e0a0e */
[----:B------:R-:W-:Y:S02]  /*4470*/  IMAD.IADD R5, R5, 0x1, R7 ;  /* 0x0000000105057824 */ /* 0x000fe400078e0207 */
[----:B-1----:R-:W-:Y:S01]  /*4480*/  IMAD R11, R12, R6, R11 ;  /* 0x000000060c0b7224 */ /* 0x002fe200078e020b */
[----:B------:R-:W-:Y:S02]  /*4490*/  I2FP.F32.U32 R6, R10 ;  /* 0x0000000a00067245 */ /* 0x000fe40000201000 */
[--C-:B------:R-:W-:Y:S02]  /*44a0*/  SHF.R.U64 R12, R4, UR6, R5.reuse ;  /* 0x00000006040c7c19 */ /* 0x100fe40008001205 */
[----:B------:R-:W-:Y:S01]  /*44b0*/  SHF.R.U32.HI R5, RZ, UR6, R5 ;  /* 0x00000006ff057c19 */ /* 0x000fe20008011605 */
[----:B------:R-:W-:Y:S01]  /*44c0*/  FMUL R6, R6, UR7 ;  /* 0x0000000706067c20 */ /* 0x000fe20008400000 */
[----:B------:R-:W-:-:S02]  /*44d0*/  ULDC UR6, c[0x0][0x608] ;  /* 0x0001820000067ab9 */ /* 0x000fc40000000800 */
[--C-:B------:R-:W-:Y:S01]  /*44e0*/  SHF.R.U64 R14, R12, UR6, R5.reuse ;  /* 0x000000060c0e7c19 */ /* 0x100fe20008001205 */
[----:B------:R0:W1:Y:S01]  /*44f0*/  F2I.U32.TRUNC.NTZ R20, R6 ;  /* 0x0000000600147305 */ /* 0x000062000020f000 */
[----:B------:R-:W-:Y:S01]  /*4500*/  SHF.R.U32.HI R5, RZ, UR6, R5 ;  /* 0x00000006ff057c19 */ /* 0x000fe20008011605 */
[----:B------:R-:W-:-:S03]  /*4510*/  ULDC UR6, c[0x0][0x658] ;  /* 0x0001960000067ab9 */ /* 0x000fc60000000800 */
[--C-:B------:R-:W-:Y:S02]  /*4520*/  SHF.R.U64 R13, R14, UR6, R5.reuse ;  /* 0x000000060e0d7c19 */ /* 0x100fe40008001205 */
[----:B------:R-:W-:-:S03]  /*4530*/  SHF.R.U32.HI R19, RZ, UR6, R5 ;  /* 0x00000006ff137c19 */ /* 0x000fc60008011605 */
[----:B------:R-:W-:Y:S02]  /*4540*/  IMAD.MOV.U32 R4, RZ, RZ, R13 ;  /* 0x000000ffff047224 */ /* 0x000fe400078e000d */
[----:B------:R-:W-:Y:S01]  /*4550*/  IMAD.MOV.U32 R5, RZ, RZ, R19 ;  /* 0x000000ffff057224 */ /* 0x000fe200078e0013 */
[----:B0-----:R-:W-:Y:S06]  /*4560*/  @!P1 BRA `(.L_x_83) ;  /* 0x0000000000289947 */ /* 0x001fec0003800000 */
        /* <DEDUP_REMOVED lines=10> */
.L_x_83:
[----:B------:R-:W0:Y:S01]  /*4610*/  LDC R6, c[0x0][0x65c] ;  /* 0x00019700ff067b82 */ /* 0x000e220000000800 */
[----:B------:R-:W-:Y:S01]  /*4620*/  ULDC UR6, c[0x0][0x648] ;  /* 0x0001920000067ab9 */ /* 0x000fe20000000800 */
[----:B------:R-:W-:Y:S01]  /*4630*/  LOP3.LUT R14, R14, UR5, RZ, 0xc0, !PT ;  /* 0x000000050e0e7c12 */ /* 0x000fe2000f8ec0ff */
[----:B-1----:R-:W-:Y:S01]  /*4640*/  IMAD.MOV R20, RZ, RZ, -R20 ;  /* 0x000000ffff147224 */ /* 0x002fe200078e0a14 */
[----:B------:R-:W-:Y:S01]  /*4650*/  SHF.R.U64 R5, R4, UR6, R5 ;  /* 0x0000000604057c19 */ /* 0x000fe20008001205 */
[----:B------:R-:W-:Y:S01]  /*4660*/  ULDC UR6, c[0x0][0x638] ;  /* 0x00018e0000067ab9 */ /* 0x000fe20000000800 */
[----:B------:R-:W-:-:S03]  /*4670*/  ULDC UR7, c[0x0][0x610] ;  /* 0x0001840000077ab9 */ /* 0x000fc60000000800 */
[----:B------:R-:W-:Y:S02]  /*4680*/  IMAD.MOV R4, RZ, RZ, -R5 ;  /* 0x000000ffff047224 */ /* 0x000fe400078e0a05 */
[----:B------:R-:W-:Y:S02]  /*4690*/  IMAD R14, R5, UR13, R14 ;  /* 0x0000000d050e7c24 */ /* 0x000fe4000f8e020e */
[----:B------:R-:W-:Y:S01]  /*46a0*/  IMAD R13, R4, UR6, R13 ;  /* 0x00000006040d7c24 */ /* 0x000fe2000f8e020d */
[----:B------:R-:W-:Y:S01]  /*46b0*/  ULDC UR6, c[0x0][0x600] ;  /* 0x0001800000067ab9 */ /* 0x000fe20000000800 */
[----:B------:R-:W-:Y:S01]  /*46c0*/  IMAD.MOV.U32 R4, RZ, RZ, 0x1 ;  /* 0x00000001ff047424 */ /* 0x000fe200078e00ff */
[----:B0-----:R-:W-:Y:S02]  /*46d0*/  ISETP.NE.AND P1, PT, R6, 0x1, PT ;  /* 0x000000010600780c */ /* 0x001fe40003f25270 */
[----:B------:R-:W-:-:S05]  /*46e0*/  LOP3.LUT R6, R12, UR4, RZ, 0xc0, !PT ;  /* 0x000000040c067c12 */ /* 0x000fca000f8ec0ff */
[----:B------:R-:W-:-:S06]  /*46f0*/  IMAD R6, R13, UR6, R6 ;  /* 0x000000060d067c24 */ /* 0x000fcc000f8e0206 */
[----:B--2---:R-:W-:-:S04]  /*4700*/  @P1 IMAD R11, R15, R20, R10 ;  /* 0x000000140f0b1224 */ /* 0x004fc800078e020a */
[----:B------:R-:W-:-:S05]  /*4710*/  IMAD R11, R14, UR7, R11 ;  /* 0x000000070e0b7c24 */ /* 0x000fca000f8e020b */
[----:B------:R-:W-:Y:S02]  /*4720*/  SEL R22, R6, R11, !P1 ;  /* 0x0000000b06167207 */ /* 0x000fe40004800000 */
[----:B------:R-:W-:-:S07]  /*4730*/  SEL R19, R11, R6, !P1 ;  /* 0x000000060b137207 */ /* 0x000fce0004800000 */
.L_x_81:
[----:B------:R-:W-:Y:S05]  /*4740*/  BSYNC B1 ;  /* 0x0000000000017941 */ /* 0x000fea0003800000 */
.L_x_80:
[----:B------:R-:W-:-:S13]  /*4750*/  LOP3.LUT P1, RZ, R4, 0xff, RZ, 0xc0, !PT ;  /* 0x000000ff04ff7812 */ /* 0x000fda000782c0ff */
[----:B------:R-:W-:Y:S05]  /*4760*/  @P1 BRA `(.L_x_84) ;  /* 0xfffffff400041947 */ /* 0x000fea000383ffff */
[----:B------:R-:W-:Y:S05]  /*4770*/  BSYNC B0 ;  /* 0x0000000000007941 */ /* 0x000fea0003800000 */
.L_x_72:
[----:B------:R-:W-:-:S03]  /*4780*/  UMOV UR6, 0xffffffff ;  /* 0xffffffff00067882 */ /* 0x000fc60000000000 */
[----:B------:R-:W-:Y:S05]  /*4790*/  BRA.DIV UR6, `(.L_x_85) ;  /* 0x0000000606f47947 */ /* 0x000fea000b800000 */
[----:B------:R-:W-:-:S13]  /*47a0*/  ELECT P6, URZ, PT ;  /* 0x00000000003f782f */ /* 0x000fda00038c0000 */
.L_x_106:
[----:B------:R-:W-:Y:S04]  /*47b0*/  BSSY B0, `(.L_x_86) ;  /* 0x0000058000007945 */ /* 0x000fe80003800000 */
[----:B------:R-:W-:Y:S05]  /*47c0*/  @!P6 BRA `(.L_x_87) ;  /* 0x000000040058e947 */ /* 0x000fea0003800000 */
[----:B------:R-:W-:-:S04]  /*47d0*/  LOP3.LUT R16, R16, 0x2, RZ, 0xfc, !PT ;  /* 0x0000000210107812 */ /* 0x000fc800078efcff */
[----:B------:R-:W-:-:S13]  /*47e0*/  ISETP.NE.AND P0, PT, R16, 0x3, PT ;  /* 0x000000031000780c */ /* 0x000fda0003f05270 */
[----:B------:R-:W-:Y:S05]  /*47f0*/  @!P0 BRA `(.L_x_88) ;  /* 0x0000000000048947 */ /* 0x000fea0003800000 */
[----:B------:R-:W-:Y:S01]  /*4800*/  BPT.TRAP 0x1 ;  /* 0x000000040000795c */ /* 0x000fe20000300000 */
.L_x_88:
[----:B------:R-:W0:Y:S01]  /*4810*/  S2R R3, SR_CgaCtaId ;  /* 0x0000000000037919 */ /* 0x000e220000008800 */
[----:B------:R-:W-:-:S04]  /*4820*/  MOV R2, 0x400 ;  /* 0x0000040000027802 */ /* 0x000fc80000000f00 */
[----:B0-----:R-:W-:Y:S02]  /*4830*/  LEA R3, R3, R2, 0x18 ;  /* 0x0000000203037211 */ /* 0x001fe400078ec0ff */
[----:B------:R-:W-:-:S03]  /*4840*/  SHF.L.U32 R2, R0, 0x1f, RZ ;  /* 0x0000001f00027819 */ /* 0x000fc600000006ff */
[----:B------:R-:W-:-:S04]  /*4850*/  VIADD R3, R3, 0x48 ;  /* 0x0000004803037836 */ /* 0x000fc80000000000 */
[C---:B------:R-:W-:Y:S02]  /*4860*/  IMAD R7, R8.reuse, 0x8, R3 ;  /* 0x0000000808077824 */ /* 0x040fe400078e0203 */
[----:B------:R-:W-:Y:S02]  /*4870*/  VIADD R8, R8, 0x1 ;  /* 0x0000000108087836 */ /* 0x000fe40000000000 */
[----:B------:R-:W0:Y:S03]  /*4880*/  SYNCS.PHASECHK.TRANS64.TRYWAIT P0, [R7+URZ], R2 ;  /* 0x00000002070075a7 */ /* 0x000e26000800017f */
[----:B------:R-:W-:-:S04]  /*4890*/  ISETP.NE.AND P1, PT, R8, 0x9, PT ;  /* 0x000000090800780c */ /* 0x000fc80003f25270 */
[----:B------:R-:W-:Y:S02]  /*48a0*/  SEL R5, RZ, 0x1, P1 ;  /* 0x00000001ff057807 */ /* 0x000fe40000800000 */
[----:B------:R-:W-:Y:S02]  /*48b0*/  SEL R8, R8, RZ, P1 ;  /* 0x000000ff08087207 */ /* 0x000fe40000800000 */
[----:B------:R-:W-:-:S03]  /*48c0*/  LOP3.LUT R5, R0, R5, RZ, 0x3c, !PT ;  /* 0x0000000500057212 */ /* 0x000fc600078e3cff */
[----:B------:R-:W-:Y:S01]  /*48d0*/  IMAD R9, R8, 0x8, R3 ;  /* 0x0000000808097824 */ /* 0x000fe200078e0203 */
[----:B------:R-:W-:Y:S01]  /*48e0*/  SHF.L.U32 R4, R5, 0x1f, RZ ;  /* 0x0000001f05047819 */ /* 0x000fe200000006ff */
[----:B0-----:R-:W-:Y:S06]  /*48f0*/  @!P0 BRA `(.L_x_89) ;  /* 0x0000000400bc8947 */ /* 0x001fec0003800000 */
.L_x_107:
[----:B------:R-:W1:Y:S01]  /*4900*/  SYNCS.PHASECHK.TRANS64.TRYWAIT P0, [R9+URZ], R4 ;  /* 0x00000004090075a7 */ /* 0x000e62000800017f */
[----:B------:R-:W-:-:S05]  /*4910*/  VIADD R0, R8, 0x1 ;  /* 0x0000000108007836 */ /* 0x000fca0000000000 */
[----:B------:R-:W-:-:S04]  /*4920*/  ISETP.NE.AND P1, PT, R0, 0x9, PT ;  /* 0x000000090000780c */ /* 0x000fc80003f25270 */
[----:B0-----:R-:W-:Y:S02]  /*4930*/  SEL R2, RZ, 0x1, P1 ;  /* 0x00000001ff027807 */ /* 0x001fe40000800000 */
[----:B------:R-:W-:Y:S02]  /*4940*/  SEL R0, R0, RZ, P1 ;  /* 0x000000ff00007207 */ /* 0x000fe40000800000 */
[----:B------:R-:W-:-:S03]  /*4950*/  LOP3.LUT R7, R5, R2, RZ, 0x3c, !PT ;  /* 0x0000000205077212 */ /* 0x000fc600078e3cff */
[----:B------:R-:W-:Y:S01]  /*4960*/  IMAD R6, R0, 0x8, R3 ;  /* 0x0000000800067824 */ /* 0x000fe200078e0203 */
[----:B------:R-:W-:Y:S01]  /*4970*/  SHF.L.U32 R5, R7, 0x1f, RZ ;  /* 0x0000001f07057819 */ /* 0x000fe200000006ff */
[----:B-1----:R-:W-:Y:S06]  /*4980*/  @!P0 BRA `(.L_x_90) ;  /* 0x0000000400ac8947 */ /* 0x002fec0003800000 */
.L_x_108:
[----:B------:R-:W1:Y:S01]  /*4990*/  SYNCS.PHASECHK.TRANS64.TRYWAIT P0, [R6+URZ], R5 ;  /* 0x00000005060075a7 */ /* 0x000e62000800017f */
[----:B------:R-:W-:-:S05]  /*49a0*/  VIADD R0, R0, 0x1 ;  /* 0x0000000100007836 */ /* 0x000fca0000000000 */
[----:B------:R-:W-:-:S04]  /*49b0*/  ISETP.NE.AND P1, PT, R0, 0x9, PT ;  /* 0x000000090000780c */ /* 0x000fc80003f25270 */
[----:B------:R-:W-:Y:S02]  /*49c0*/  SEL R2, RZ, 0x1, P1 ;  /* 0x00000001ff027807 */ /* 0x000fe40000800000 */
[----:B------:R-:W-:Y:S02]  /*49d0*/  SEL R0, R0, RZ, P1 ;  /* 0x000000ff00007207 */ /* 0x000fe40000800000 */
[----:B------:R-:W-:-:S03]  /*49e0*/  LOP3.LUT R7, R7, R2, RZ, 0x3c, !PT ;  /* 0x0000000207077212 */ /* 0x000fc600078e3cff */
[----:B0-----:R-:W-:Y:S01]  /*49f0*/  IMAD R9, R0, 0x8, R3 ;  /* 0x0000000800097824 */ /* 0x001fe200078e0203 */
[----:B------:R-:W-:Y:S01]  /*4a00*/  SHF.L.U32 R4, R7, 0x1f, RZ ;  /* 0x0000001f07047819 */ /* 0x000fe200000006ff */
[----:B-1----:R-:W-:Y:S06]  /*4a10*/  @!P0 BRA `(.L_x_91) ;  /* 0x00000004009c8947 */ /* 0x002fec0003800000 */
.L_x_109:
        /* <DEDUP_REMOVED lines=9> */
.L_x_110:
        /* <DEDUP_REMOVED lines=9> */
.L_x_111:
        /* <DEDUP_REMOVED lines=9> */
.L_x_112:
        /* <DEDUP_REMOVED lines=9> */
.L_x_113:
[----:B------:R-:W1:Y:S01]  /*4c60*/  SYNCS.PHASECHK.TRANS64.TRYWAIT P0, [R9+URZ], R4 ;  /* 0x00000004090075a7 */ /* 0x000e62000800017f */
[----:B------:R-:W-:-:S05]  /*4c70*/  VIADD R0, R0, 0x1 ;  /* 0x0000000100007836 */ /* 0x000fca0000000000 */
[----:B------:R-:W-:-:S04]  /*4c80*/  ISETP.NE.AND P1, PT, R0, 0x9, PT ;  /* 0x000000090000780c */ /* 0x000fc80003f25270 */
[----:B------:R-:W-:Y:S02]  /*4c90*/  SEL R2, RZ, 0x1, P1 ;  /* 0x00000001ff027807 */ /* 0x000fe40000800000 */
[----:B------:R-:W-:Y:S02]  /*4ca0*/  SEL R0, R0, RZ, P1 ;  /* 0x000000ff00007207 */ /* 0x000fe40000800000 */
[----:B------:R-:W-:Y:S01]  /*4cb0*/  LOP3.LUT R2, R7, R2, RZ, 0x3c, !PT ;  /* 0x0000000207027212 */ /* 0x000fe200078e3cff */
[----:B-1----:R-:W-:Y:S06]  /*4cc0*/  @!P0 BRA `(.L_x_96) ;  /* 0x0000000400548947 */ /* 0x002fec0003800000 */
.L_x_114:
[----:B------:R-:W-:Y:S01]  /*4cd0*/  IMAD R3, R0, 0x8, R3 ;  /* 0x0000000800037824 */ /* 0x000fe200078e0203 */
[----:B------:R-:W-:-:S07]  /*4ce0*/  SHF.L.U32 R0, R2, 0x1f, RZ ;  /* 0x0000001f02007819 */ /* 0x000fce00000006ff */
.L_x_97:
[----:B--2---:R2:W3:Y:S02]  /*4cf0*/  SYNCS.PHASECHK.TRANS64.TRYWAIT P0, [R3+URZ], R0 ;  /* 0x00000000030075a7 */ /* 0x0044e4000800017f */
[----:B---3--:R-:W-:Y:S05]  /*4d00*/  @!P0 NANOSLEEP.SYNCS 0x989680 ;  /* 0x009896800000895d */ /* 0x008fea0003900000 */
[----:B------:R-:W3:Y:S02]  /*4d10*/  @!P0 SYNCS.PHASECHK.TRANS64 P0, [R3+URZ], R0 ;  /* 0x00000000030085a7 */ /* 0x000ee4000800007f */
[----:B---3--:R-:W-:Y:S05]  /*4d20*/  @!P0 BRA `(.L_x_97) ;  /* 0xfffffffc00f08947 */ /* 0x008fea000383ffff */
.L_x_87:
[----:B------:R-:W-:Y:S05]  /*4d30*/  BSYNC B0 ;  /* 0x0000000000007941 */ /* 0x000fea0003800000 */
.L_x_86:
[----:B------:R-:W-:Y:S05]  /*4d40*/  EXIT ;  /* 0x000000000000794d */ /* 0x000fea0003800000 */
.L_x_16:
[----:B-1----:R1:W2:Y:S02]  /*4d50*/  SYNCS.PHASECHK.TRANS64.TRYWAIT P0, [R45+URZ], R0 ;  /* 0x000000002d0075a7 */ /* 0x0022a4000800017f */
[----:B--2---:R-:W-:Y:S05]  /*4d60*/  @!P0 NANOSLEEP.SYNCS 0x989680 ;  /* 0x009896800000895d */ /* 0x004fea0003900000 */
[----:B------:R-:W2:Y:S02]  /*4d70*/  @!P0 SYNCS.PHASECHK.TRANS64 P0, [R45+URZ], R0 ;  /* 0x000000002d0085a7 */ /* 0x000ea4000800007f */
[----:B--2---:R-:W-:Y:S05]  /*4d80*/  @!P0 BRA `(.L_x_16) ;  /* 0xfffffffc00f08947 */ /* 0x004fea000383ffff */
[----:B------:R-:W-:Y:S05]  /*4d90*/  BRA `(.L_x_98) ;  /* 0xffffffc8000c7947 */ /* 0x000fea000383ffff */
.L_x_21:
[----:B--2---:R2:W3:Y:S02]  /*4da0*/  SYNCS.PHASECHK.TRANS64.TRYWAIT P1, [R3+URZ], R0 ;  /* 0x00000000030075a7 */ /* 0x0044e4000802017f */
[----:B---3--:R-:W-:Y:S05]  /*4db0*/  @!P1 NANOSLEEP.SYNCS 0x989680 ;  /* 0x009896800000995d */ /* 0x008fea0003900000 */
[----:B------:R-:W3:Y:S02]  /*4dc0*/  @!P1 SYNCS.PHASECHK.TRANS64 P1, [R3+URZ], R0 ;  /* 0x00000000030095a7 */ /* 0x000ee4000802007f */
[----:B---3--:R-:W-:Y:S05]  /*4dd0*/  @!P1 BRA `(.L_x_21) ;  /* 0xfffffffc00f09947 */ /* 0x008fea000383ffff */
[----:B------:R-:W-:Y:S05]  /*4de0*/  BRA `(.L_x_20) ;  /* 0xffffffc800707947 */ /* 0x000fea000383ffff */
.L_x_26:
[----:B--2---:R-:W-:-:S04]  /*4df0*/  IMAD.U32 R4, RZ, RZ, UR4 ;  /* 0x00000004ff047e24 */ /* 0x004fc8000f8e00ff */
[----:B------:R2:W3:Y:S03]  /*4e00*/  SYNCS.PHASECHK.TRANS64.TRYWAIT P1, [R4+URZ], R3 ;  /* 0x00000003040075a7 */ /* 0x0004e6000802017f */
[----:B---3--:R-:W-:Y:S05]  /*4e10*/  @!P1 NANOSLEEP.SYNCS 0x989680 ;  /* 0x009896800000995d */ /* 0x008fea0003900000 */
[----:B------:R-:W3:Y:S02]  /*4e20*/  @!P1 SYNCS.PHASECHK.TRANS64 P1, [R4+URZ], R3 ;  /* 0x00000003040095a7 */ /* 0x000ee4000802007f */
[----:B---3--:R-:W-:Y:S05]  /*4e30*/  @!P1 BRA `(.L_x_26) ;  /* 0xfffffffc00ec9947 */ /* 0x008fea000383ffff */
[----:B------:R-:W-:Y:S05]  /*4e40*/  BRA `(.L_x_25) ;  /* 0xffffffcc00987947 */ /* 0x000fea000383ffff */
.L_x_32:
[----:B---3--:R3:W4:Y:S02]  /*4e50*/  SYNCS.PHASECHK.TRANS64.TRYWAIT P0, [R45+URZ+0x10], R0 ;  /* 0x000010002d0075a7 */ /* 0x008724000800017f */
[----:B----4-:R-:W-:Y:S05]  /*4e60*/  @!P0 NANOSLEEP.SYNCS 0x989680 ;  /* 0x009896800000895d */ /* 0x010fea0003900000 */
[----:B------:R-:W4:Y:S02]  /*4e70*/  @!P0 SYNCS.PHASECHK.TRANS64 P0, [R45+URZ+0x10], R0 ;  /* 0x000010002d0085a7 */ /* 0x000f24000800007f */
[----:B----4-:R-:W-:Y:S05]  /*4e80*/  @!P0 BRA `(.L_x_32) ;  /* 0xfffffffc00f08947 */ /* 0x010fea000383ffff */
[----:B------:R-:W-:Y:S05]  /*4e90*/  BRA `(.L_x_99) ;  /* 0xffffffd400407947 */ /* 0x000fea000383ffff */
.L_x_73:
[----:B------:R-:W-:Y:S01]  /*4ea0*/  BSSY B1, `(.L_x_100) ;  /* 0x0000006000017945 */ /* 0x000fe20003800000 */
[----:B------:R-:W-:-:S07]  /*4eb0*/  IMAD.MOV.U32 R15, RZ, RZ, -0x1 ;  /* 0xffffffffff0f7424 */ /* 0x000fce00078e00ff */
[----:B-----5:R-:W-:Y:S05]  /*4ec0*/  WARPSYNC.COLLECTIVE R15, `(.L_x_101) ;  /* 0x000000000f0c7348 */ /* 0x020fea0003c00000 */
[----:B------:R-:W-:Y:S02]  /*4ed0*/  ELECT P6, UR62, PT ;  /* 0x00000000003e782f */ /* 0x000fe400038c0000 */
[----:B------:R-:W-:Y:S01]  /*4ee0*/  MOV R14, UR62 ;  /* 0x0000003e000e7c02 */ /* 0x000fe20008000f00 */
[----:B-----5:R-:W-:Y:S10]  /*4ef0*/  ENDCOLLECTIVE ;  /* 0x000000000000791b */ /* 0x020ff40003800000 */
.L_x_101:
[----:B------:R-:W-:Y:S05]  /*4f00*/  BSYNC B1 ;  /* 0x0000000000017941 */ /* 0x000fea0003800000 */
.L_x_100:
[----:B------:R-:W-:Y:S05]  /*4f10*/  BRA `(.L_x_102) ;  /* 0xffffffec00247947 */ /* 0x000fea000383ffff */
.L_x_76:
[----:B-1----:R1:W2:Y:S02]  /*4f20*/  SYNCS.PHASECHK.TRANS64.TRYWAIT P1, [R11+URZ+0x48], R6 ;  /* 0x000048060b0075a7 */ /* 0x0022a4000802017f */
[----:B--2---:R-:W-:Y:S05]  /*4f30*/  @!P1 NANOSLEEP.SYNCS 0x989680 ;  /* 0x009896800000995d */ /* 0x004fea0003900000 */
[----:B------:R-:W2:Y:S02]  /*4f40*/  @!P1 SYNCS.PHASECHK.TRANS64 P1, [R11+URZ+0x48], R6 ;  /* 0x000048060b0095a7 */ /* 0x000ea4000802007f */
[----:B--2---:R-:W-:Y:S05]  /*4f50*/  @!P1 BRA `(.L_x_76) ;  /* 0xfffffffc00f09947 */ /* 0x004fea000383ffff */
[----:B------:R-:W-:Y:S05]  /*4f60*/  BRA `(.L_x_103) ;  /* 0xffffffec00587947 */ /* 0x000fea000383ffff */
.L_x_85:
[----:B------:R-:W-:Y:S01]  /*4f70*/  BSSY B0, `(.L_x_104) ;  /* 0x0000006000007945 */ /* 0x000fe20003800000 */
[----:B------:R-:W-:-:S07]  /*4f80*/  IMAD.MOV.U32 R15, RZ, RZ, -0x1 ;  /* 0xffffffffff0f7424 */ /* 0x000fce00078e00ff */
[----:B-----5:R-:W-:Y:S05]  /*4f90*/  WARPSYNC.COLLECTIVE R15, `(.L_x_105) ;  /* 0x000000000f0c7348 */ /* 0x020fea0003c00000 */
[----:B------:R-:W-:Y:S02]  /*4fa0*/  ELECT P6, UR62, PT ;  /* 0x00000000003e782f */ /* 0x000fe400038c0000 */
[----:B------:R-:W-:Y:S01]  /*4fb0*/  MOV R14, UR62 ;  /* 0x0000003e000e7c02 */ /* 0x000fe20008000f00 */
[----:B-----5:R-:W-:Y:S10]  /*4fc0*/  ENDCOLLECTIVE ;  /* 0x000000000000791b */ /* 0x020ff40003800000 */
.L_x_105:
[----:B------:R-:W-:Y:S05]  /*4fd0*/  BSYNC B0 ;  /* 0x0000000000007941 */ /* 0x000fea0003800000 */
.L_x_104:
[----:B------:R-:W-:Y:S05]  /*4fe0*/  BRA `(.L_x_106) ;  /* 0xfffffff400f07947 */ /* 0x000fea000383ffff */
.L_x_89:
[----:B0-----:R0:W1:Y:S02]  /*4ff0*/  SYNCS.PHASECHK.TRANS64.TRYWAIT P0, [R7+URZ], R2 ;  /* 0x00000002070075a7 */ /* 0x001064000800017f */
[----:B-1----:R-:W-:Y:S05]  /*5000*/  @!P0 NANOSLEEP.SYNCS 0x989680 ;  /* 0x009896800000895d */ /* 0x002fea0003900000 */
[----:B------:R-:W1:Y:S02]  /*5010*/  @!P0 SYNCS.PHASECHK.TRANS64 P0, [R7+URZ], R2 ;  /* 0x00000002070085a7 */ /* 0x000e64000800007f */
[----:B-1----:R-:W-:Y:S05]  /*5020*/  @!P0 BRA `(.L_x_89) ;  /* 0xfffffffc00f08947 */ /* 0x002fea000383ffff */
[----:B------:R-:W-:Y:S05]  /*5030*/  BRA `(.L_x_107) ;  /* 0xfffffff800307947 */ /* 0x000fea000383ffff */
.L_x_90:
[----:B0-----:R0:W1:Y:S02]  /*5040*/  SYNCS.PHASECHK.TRANS64.TRYWAIT P0, [R9+URZ], R4 ;  /* 0x00000004090075a7 */ /* 0x001064000800017f */
[----:B-1----:R-:W-:Y:S05]  /*5050*/  @!P0 NANOSLEEP.SYNCS 0x989680 ;  /* 0x009896800000895d */ /* 0x002fea0003900000 */
[----:B------:R-:W1:Y:S02]  /*5060*/  @!P0 SYNCS.PHASECHK.TRANS64 P0, [R9+URZ], R4 ;  /* 0x00000004090085a7 */ /* 0x000e64000800007f */
[----:B-1----:R-:W-:Y:S05]  /*5070*/  @!P0 BRA `(.L_x_90) ;  /* 0xfffffffc00f08947 */ /* 0x002fea000383ffff */
[----:B------:R-:W-:Y:S05]  /*5080*/  BRA `(.L_x_108) ;  /* 0xfffffff800407947 */ /* 0x000fea000383ffff */
.L_x_91:
[----:B0-----:R0:W1:Y:S02]  /*5090*/  SYNCS.PHASECHK.TRANS64.TRYWAIT P0, [R6+URZ], R5 ;  /* 0x00000005060075a7 */ /* 0x001064000800017f */
[----:B-1----:R-:W-:Y:S05]  /*50a0*/  @!P0 NANOSLEEP.SYNCS 0x989680 ;  /* 0x009896800000895d */ /* 0x002fea0003900000 */
[----:B------:R-:W1:Y:S02]  /*50b0*/  @!P0 SYNCS.PHASECHK.TRANS64 P0, [R6+URZ], R5 ;  /* 0x00000005060085a7 */ /* 0x000e64000800007f */
[----:B-1----:R-:W-:Y:S05]  /*50c0*/  @!P0 BRA `(.L_x_91) ;  /* 0xfffffffc00f08947 */ /* 0x002fea000383ffff */
[----:B------:R-:W-:Y:S05]  /*50d0*/  BRA `(.L_x_109) ;  /* 0xfffffff800507947 */ /* 0x000fea000383ffff */
.L_x_92:
[----:B0-----:R0:W1:Y:S02]  /*50e0*/  SYNCS.PHASECHK.TRANS64.TRYWAIT P0, [R9+URZ], R4 ;  /* 0x00000004090075a7 */ /* 0x001064000800017f */
[----:B-1----:R-:W-:Y:S05]  /*50f0*/  @!P0 NANOSLEEP.SYNCS 0x989680 ;  /* 0x009896800000895d */ /* 0x002fea0003900000 */
[----:B------:R-:W1:Y:S02]  /*5100*/  @!P0 SYNCS.PHASECHK.TRANS64 P0, [R9+URZ], R4 ;  /* 0x00000004090085a7 */ /* 0x000e64000800007f */
[----:B-1----:R-:W-:Y:S05]  /*5110*/  @!P0 BRA `(.L_x_92) ;  /* 0xfffffffc00f08947 */ /* 0x002fea000383ffff */
[----:B------:R-:W-:Y:S05]  /*5120*/  BRA `(.L_x_110) ;  /* 0xfffffff800607947 */ /* 0x000fea000383ffff */
.L_x_93:
[----:B0-----:R0:W1:Y:S02]  /*5130*/  SYNCS.PHASECHK.TRANS64.TRYWAIT P0, [R6+URZ], R5 ;  /* 0x00000005060075a7 */ /* 0x001064000800017f */
[----:B-1----:R-:W-:Y:S05]  /*5140*/  @!P0 NANOSLEEP.SYNCS 0x989680 ;  /* 0x009896800000895d */ /* 0x002fea0003900000 */
[----:B------:R-:W1:Y:S02]  /*5150*/  @!P0 SYNCS.PHASECHK.TRANS64 P0, [R6+URZ], R5 ;  /* 0x00000005060085a7 */ /* 0x000e64000800007f */
[----:B-1----:R-:W-:Y:S05]  /*5160*/  @!P0 BRA `(.L_x_93) ;  /* 0xfffffffc00f08947 */ /* 0x002fea000383ffff */
[----:B------:R-:W-:Y:S05]  /*5170*/  BRA `(.L_x_111) ;  /* 0xfffffff800707947 */ /* 0x000fea000383ffff */
.L_x_94:
[----:B0-----:R0:W1:Y:S02]  /*5180*/  SYNCS.PHASECHK.TRANS64.TRYWAIT P0, [R9+URZ], R4 ;  /* 0x00000004090075a7 */ /* 0x001064000800017f */
[----:B-1----:R-:W-:Y:S05]  /*5190*/  @!P0 NANOSLEEP.SYNCS 0x989680 ;  /* 0x009896800000895d */ /* 0x002fea0003900000 */
[----:B------:R-:W1:Y:S02]  /*51a0*/  @!P0 SYNCS.PHASECHK.TRANS64 P0, [R9+URZ], R4 ;  /* 0x00000004090085a7 */ /* 0x000e64000800007f */
[----:B-1----:R-:W-:Y:S05]  /*51b0*/  @!P0 BRA `(.L_x_94) ;  /* 0xfffffffc00f08947 */ /* 0x002fea000383ffff */
[----:B------:R-:W-:Y:S05]  /*51c0*/  BRA `(.L_x_112) ;  /* 0xfffffff800807947 */ /* 0x000fea000383ffff */
.L_x_95:
[----:B0-----:R0:W1:Y:S02]  /*51d0*/  SYNCS.PHASECHK.TRANS64.TRYWAIT P0, [R6+URZ], R5 ;  /* 0x00000005060075a7 */ /* 0x001064000800017f */
[----:B-1----:R-:W-:Y:S05]  /*51e0*/  @!P0 NANOSLEEP.SYNCS 0x989680 ;  /* 0x009896800000895d */ /* 0x002fea0003900000 */
[----:B------:R-:W1:Y:S02]  /*51f0*/  @!P0 SYNCS.PHASECHK.TRANS64 P0, [R6+URZ], R5 ;  /* 0x00000005060085a7 */ /* 0x000e64000800007f */
[----:B-1----:R-:W-:Y:S05]  /*5200*/  @!P0 BRA `(.L_x_95) ;  /* 0xfffffffc00f08947 */ /* 0x002fea000383ffff */
[----:B------:R-:W-:Y:S05]  /*5210*/  BRA `(.L_x_113) ;  /* 0xfffffff800907947 */ /* 0x000fea000383ffff */
.L_x_96:
[----:B-1----:R1:W2:Y:S02]  /*5220*/  SYNCS.PHASECHK.TRANS64.TRYWAIT P0, [R9+URZ], R4 ;  /* 0x00000004090075a7 */ /* 0x0022a4000800017f */
[----:B--2---:R-:W-:Y:S05]  /*5230*/  @!P0 NANOSLEEP.SYNCS 0x989680 ;  /* 0x009896800000895d */ /* 0x004fea0003900000 */
[----:B------:R-:W2:Y:S02]  /*5240*/  @!P0 SYNCS.PHASECHK.TRANS64 P0, [R9+URZ], R4 ;  /* 0x00000004090085a7 */ /* 0x000ea4000800007f */
[----:B--2---:R-:W-:Y:S05]  /*5250*/  @!P0 BRA `(.L_x_96) ;  /* 0xfffffffc00f08947 */ /* 0x004fea000383ffff */
[----:B------:R-:W-:Y:S05]  /*5260*/  BRA `(.L_x_114) ;  /* 0xfffffff800987947 */ /* 0x000fea000383ffff */
.L_x_115:
[----:B------:R-:W-:-:S00]  /*5270*/  BRA `(.L_x_115) ;  /* 0xfffffffc00fc7947 */ /* 0x000fc0000383ffff */
[----:B------:R-:W-:-:S00]  /*5280*/  NOP ;  /* 0x0000000000007918 */ /* 0x000fc00000000000 */
[----:B------:R-:W-:-:S00]  /*5290*/  NOP ;  /* 0x0000000000007918 */ /* 0x000fc00000000000 */
[----:B------:R-:W-:-:S00]  /*52a0*/  NOP ;  /* 0x0000000000007918 */ /* 0x000fc00000000000 */
[----:B------:R-:W-:-:S00]  /*52b0*/  NOP ;  /* 0x0000000000007918 */ /* 0x000fc00000000000 */
[----:B------:R-:W-:-:S00]  /*52c0*/  NOP ;  /* 0x0000000000007918 */ /* 0x000fc00000000000 */
[----:B------:R-:W-:-:S00]  /*52d0*/  NOP ;  /* 0x0000000000007918 */ /* 0x000fc00000000000 */
[----:B------:R-:W-:-:S00]  /*52e0*/  NOP ;  /* 0x0000000000007918 */ /* 0x000fc00000000000 */
[----:B------:R-:W-:-:S00]  /*52f0*/  NOP ;  /* 0x0000000000007918 */ /* 0x000fc00000000000 */
.L_x_116:


//--------------------- .nv.global.init           --------------------------
	.section	.nv.global.init,"aw",@progbits
.nv.global.init:
	.type		$str$22,@object
	.size		$str$22,($str$23 - $str$22)
$str$22:
        /*0000*/ 	.byte	0x6b, 0x5f, 0x74, 0x69, 0x6c, 0x65, 0x5f, 0x63, 0x6f, 0x75, 0x6e, 0x74, 0x20, 0x3e, 0x3d, 0x20
        /*0010*/ 	.byte	0x31, 0x00
	.type		$str$23,@object
	.size		$str$23,(__unnamed_1 - $str$23)
$str$23:
        /*0012*/ 	.byte	0x2f, 0x74, 0x6d, 0x70, 0x2f, 0x63, 0x75, 0x74, 0x6c, 0x61, 0x73, 0x73, 0x5f, 0x73, 0x77, 0x65
        /*0022*/ 	.byte	0x65, 0x70, 0x5f, 0x73, 0x72, 0x63, 0x2f, 0x69, 0x6e, 0x63, 0x6c, 0x75, 0x64, 0x65, 0x2f, 0x63
        /*0032*/ 	.byte	0x75, 0x74, 0x6c, 0x61, 0x73, 0x73, 0x2f, 0x67, 0x65, 0x6d, 0x6d, 0x2f, 0x63, 0x6f, 0x6c, 0x6c
        /*0042*/ 	.byte	0x65, 0x63, 0x74, 0x69, 0x76, 0x65, 0x2f, 0x73, 0x6d, 0x39, 0x30, 0x5f, 0x6d, 0x6d, 0x61, 0x5f
        /*0052*/ 	.byte	0x74, 0x6d, 0x61, 0x5f, 0x67, 0x6d, 0x6d, 0x61, 0x5f, 0x73, 0x73, 0x5f, 0x77, 0x61, 0x72, 0x70
        /*0062*/ 	.byte	0x73, 0x70, 0x65, 0x63, 0x69, 0x61, 0x6c, 0x69, 0x7a, 0x65, 0x64, 0x2e, 0x68, 0x70, 0x70, 0x00
	.type		__unnamed_1,@object
	.size		__unnamed_1,(.L_0 - __unnamed_1)
__unnamed_1:
        /*0072*/ 	.byte	0x76, 0x6f, 0x69, 0x64, 0x20, 0x63, 0x75, 0x74, 0x6c, 0x61, 0x73, 0x73, 0x3a, 0x3a, 0x67, 0x65
        /* <DEDUP_REMOVED lines=171> */
        /*0b32*/ 	.byte	0x65, 0x3a, 0x3a, 0x69, 0x64, 0x65, 0x6e, 0x74, 0x69, 0x74, 0x79, 0x5d, 0x00
.L_0:


//--------------------- .nv.shared._ZN7cutlass13device_kernelINS_4gemm6kernel13GemmUniversalIN4cute5tupleIJiiiiEEENS1_10collective13CollectiveMmaINS1_34MainloopSm90TmaGmmaWarpSpecializedILi9ENS5_IJNS4_1CILi1EEESB_SB_EEENS1_32KernelTmaWarpSpecializedPingpongEEENS5_IJNSA_ILi64EEENSA_ILi32EEENSA_ILi256EEEEEEaNS5_IJlSB_lEEEaSJ_NS4_8TiledMMAINS4_8MMA_AtomIJNS4_4SM904GMMA26MMA_64x32x32_S32S8S8_SS_TNEEEENS4_6LayoutISC_NS5_IJNSA_ILi0EEESR_SR_EEEEENS5_IJNS4_10UnderscoreESU_SU_EEEEENS4_13SM90_TMA_LOADENS4_14ComposedLayoutINS4_7SwizzleILi3ELi4ELi3EEENS4_18smem_ptr_flag_bitsILi8EEENSQ_INS5_IJNSA_ILi8EEENSA_ILi128EEEEEENS5_IJS14_SB_EEEEEEEvNS4_8identityESX_S18_vS19_EENS_8epilogue10collective6detail29Sm90TmaWarpSpecializedAdapterINS1C_15DefaultEpilogueIaSJ_SJ_NS1B_6thread17LinearCombinationIaLi1EiiLNS1G_9ScaleType4KindE0ELNS_15FloatRoundStyleE2EaEENS1_15EpilogueDefaultEEEEEvvEEEEvNT_6ParamsE --------------------------
	.section	.nv.shared._ZN7cutlass13device_kernelINS_4gemm6kernel13GemmUniversalIN4cute5tupleIJiiiiEEENS1_10collective13CollectiveMmaINS1_34MainloopSm90TmaGmmaWarpSpecializedILi9ENS5_IJNS4_1CILi1EEESB_SB_EEENS1_32KernelTmaWarpSpecializedPingpongEEENS5_IJNSA_ILi64EEENSA_ILi32EEENSA_ILi256EEEEEEaNS5_IJlSB_lEEEaSJ_NS4_8TiledMMAINS4_8MMA_AtomIJNS4_4SM904GMMA26MMA_64x32x32_S32S8S8_SS_TNEEEENS4_6LayoutISC_NS5_IJNSA_ILi0EEESR_SR_EEEEENS5_IJNS4_10UnderscoreESU_SU_EEEEENS4_13SM90_TMA_LOADENS4_14ComposedLayoutINS4_7SwizzleILi3ELi4ELi3EEENS4_18smem_ptr_flag_bitsILi8EEENSQ_INS5_IJNSA_ILi8EEENSA_ILi128EEEEEENS5_IJS14_SB_EEEEEEEvNS4_8identityESX_S18_vS19_EENS_8epilogue10collective6detail29Sm90TmaWarpSpecializedAdapterINS1C_15DefaultEpilogueIaSJ_SJ_NS1B_6thread17LinearCombinationIaLi1EiiLNS1G_9ScaleType4KindE0ELNS_15FloatRoundStyleE2EaEENS1_15EpilogueDefaultEEEEEvvEEEEvNT_6ParamsE,"aw",@nobits
	.sectionflags	@""
	.align	16
	.zero		1024


//--------------------- .nv.shared.reserved.0     --------------------------
	.section	.nv.shared.reserved.0,"aw",@nobits
	.weak		__nv_reservedSMEM_offset_0_alias
	.size		__nv_reservedSMEM_offset_0_alias, 0, 0
	.other		__nv_reservedSMEM_offset_0_alias,@"STO_CUDA_RESERVED_SHARED STV_DEFAULT"
__nv_reservedSMEM_offset_0_alias:
	.zero		0


//--------------------- .nv.global                --------------------------
	.section	.nv.global,"aw",@nobits
.nv.global:
	.type		_ZN40_INTERNAL_1717741f_4_k_cu_170abcba_131724cute1_E,@object
	.size		_ZN40_INTERNAL_1717741f_4_k_cu_170abcba_131724cute1_E,(_ZN40_INTERNAL_1717741f_4_k_cu_170abcba_131724cuda3std3__45__cpo6cbeginE - _ZN40_INTERNAL_1717741f_4_k_cu_170abcba_131724cute1_E)
_ZN40_INTERNAL_1717741f_4_k_cu_170abcba_131724cute1_E:
	.zero		1
	.type		_ZN40_INTERNAL_1717741f_4_k_cu_170abcba_131724cuda3std3__45__cpo6cbeginE,@object
	.size		_ZN40_INTERNAL_1717741f_4_k_cu_170abcba_131724cuda3std3__45__cpo6cbeginE,(_ZN40_INTERNAL_1717741f_4_k_cu_170abcba_131724cuda3std3__48in_placeE - _ZN40_INTERNAL_1717741f_4_k_cu_170abcba_131724cuda3std3__45__cpo6cbeginE)
_ZN40_INTERNAL_1717741f_4_k_cu_170abcba_131724cuda3std3__45__cpo6cbeginE:
	.zero		1
	.type		_ZN40_INTERNAL_1717741f_4_k_cu_170abcba_131724cuda3std3__48in_placeE,@object
	.size		_ZN40_INTERNAL_1717741f_4_k_cu_170abcba_131724cuda3std3__48in_placeE,(_ZN40_INTERNAL_1717741f_4_k_cu_170abcba_131724cuda3std6ranges3__45__cpo9iter_moveE - _ZN40_INTERNAL_1717741f_4_k_cu_170abcba_131724cuda3std3__48in_placeE)
_ZN40_INTERNAL_1717741f_4_k_cu_170abcba_131724cuda3std3__48in_placeE:
	.zero		1
	.type		_ZN40_INTERNAL_1717741f_4_k_cu_170abcba_131724cuda3std6ranges3__45__cpo9iter_moveE,@object
	.size		_ZN40_INTERNAL_1717741f_4_k_cu_170abcba_131724cuda3std6ranges3__45__cpo9iter_moveE,(_ZN40_INTERNAL_1717741f_4_k_cu_170abcba_131724cuda3std3__45__cpo5beginE - _ZN40_INTERNAL_1717741f_4_k_cu_170abcba_131724cuda3std6ranges3__45__cpo9iter_moveE)
_ZN40_INTERNAL_1717741f_4_k_cu_170abcba_131724cuda3std6ranges3__45__cpo9iter_moveE:
	.zero		1
	.type		_ZN40_INTERNAL_1717741f_4_k_cu_170abcba_131724cuda3std3__45__cpo5beginE,@object
	.size		_ZN40_INTERNAL_1717741f_4_k_cu_170abcba_131724cuda3std3__45__cpo5beginE,(_ZN40_INTERNAL_1717741f_4_k_cu_170abcba_131724cuda3std3__442_GLOBAL__N__1717741f_4_k_cu_170abcba_131726ignoreE - _ZN40_INTERNAL_1717741f_4_k_cu_170abcba_131724cuda3std3__45__cpo5beginE)
_ZN40_INTERNAL_1717741f_4_k_cu_170abcba_131724cuda3std3__45__cpo5beginE:
	.zero		1
	.type		_ZN40_INTERNAL_1717741f_4_k_cu_170abcba_131724cuda3std3__442_GLOBAL__N__1717741f_4_k_cu_170abcba_131726ignoreE,@object
	.size		_ZN40_INTERNAL_1717741f_4_k_cu_170abcba_131724cuda3std3__442_GLOBAL__N__1717741f_4_k_cu_170abcba_131726ignoreE,(_ZN40_INTERNAL_1717741f_4_k_cu_170abcba_131724cute7productE - _ZN40_INTERNAL_1717741f_4_k_cu_170abcba_131724cuda3std3__442_GLOBAL__N__1717741f_4_k_cu_170abcba_131726ignoreE)
_ZN40_INTERNAL_1717741f_4_k_cu_170abcba_131724cuda3std3__442_GLOBAL__N__1717741f_4_k_cu_170abcba_131726ignoreE:
	.zero		1
	.type		_ZN40_INTERNAL_1717741f_4_k_cu_170abcba_131724cute7productE,@object
	.size		_ZN40_INTERNAL_1717741f_4_k_cu_170abcba_131724cute7productE,(_ZN40_INTERNAL_1717741f_4_k_cu_170abcba_131724cuda3std3__45__cpo3endE - _ZN40_INTERNAL_1717741f_4_k_cu_170abcba_131724cute7productE)
_ZN40_INTERNAL_1717741f_4_k_cu_170abcba_131724cute7productE:
	.zero		1
	.type		_ZN40_INTERNAL_1717741f_4_k_cu_170abcba_131724cuda3std3__45__cpo3endE,@object
	.size		_ZN40_INTERNAL_1717741f_4_k_cu_170abcba_131724cuda3std3__45__cpo3endE,(_ZN40_INTERNAL_1717741f_4_k_cu_170abcba_131724cuda3std3__419piecewise_constructE - _ZN40_INTERNAL_1717741f_4_k_cu_170abcba_131724cuda3std3__45__cpo3endE)
_ZN40_INTERNAL_1717741f_4_k_cu_170abcba_131724cuda3std3__45__cpo3endE:
	.zero		1
	.type		_ZN40_INTERNAL_1717741f_4_k_cu_170abcba_131724cuda3std3__419piecewise_constructE,@object
	.size		_ZN40_INTERNAL_1717741f_4_k_cu_170abcba_131724cuda3std3__419piecewise_constructE,(_ZN40_INTERNAL_1717741f_4_k_cu_170abcba_131724cuda3std3__45__cpo4cendE - _ZN40_INTERNAL_1717741f_4_k_cu_170abcba_131724cuda3std3__419piecewise_constructE)
_ZN40_INTERNAL_1717741f_4_k_cu_170abcba_131724cuda3std3__419piecewise_constructE:
	.zero		1
	.type		_ZN40_INTERNAL_1717741f_4_k_cu_170abcba_131724cuda3std3__45__cpo4cendE,@object
	.size		_ZN40_INTERNAL_1717741f_4_k_cu_170abcba_131724cuda3std3__45__cpo4cendE,(_ZN40_INTERNAL_1717741f_4_k_cu_170abcba_131724cuda3std6ranges3__45__cpo4swapE - _ZN40_INTERNAL_1717741f_4_k_cu_170abcba_131724cuda3std3__45__cpo4cendE)
_ZN40_INTERNAL_1717741f_4_k_cu_170abcba_131724cuda3std3__45__cpo4cendE:
	.zero		1
	.type		_ZN40_INTERNAL_1717741f_4_k_cu_170abcba_131724cuda3std6ranges3__45__cpo4swapE,@object
	.size		_ZN40_INTERNAL_1717741f_4_k_cu_170abcba_131724cuda3std6ranges3__45__cpo4swapE,(.L_8 - _ZN40_INTERNAL_1717741f_4_k_cu_170abcba_131724cuda3std6ranges3__45__cpo4swapE)
_ZN40_INTERNAL_1717741f_4_k_cu_170abcba_131724cuda3std6ranges3__45__cpo4swapE:
	.zero		1
.L_8:


//--------------------- .nv.constant0._ZN7cutlass13device_kernelINS_4gemm6kernel13GemmUniversalIN4cute5tupleIJiiiiEEENS1_10collective13CollectiveMmaINS1_34MainloopSm90TmaGmmaWarpSpecializedILi9ENS5_IJNS4_1CILi1EEESB_SB_EEENS1_32KernelTmaWarpSpecializedPingpongEEENS5_IJNSA_ILi64EEENSA_ILi32EEENSA_ILi256EEEEEEaNS5_IJlSB_lEEEaSJ_NS4_8TiledMMAINS4_8MMA_AtomIJNS4_4SM904GMMA26MMA_64x32x32_S32S8S8_SS_TNEEEENS4_6LayoutISC_NS5_IJNSA_ILi0EEESR_SR_EEEEENS5_IJNS4_10UnderscoreESU_SU_EEEEENS4_13SM90_TMA_LOADENS4_14ComposedLayoutINS4_7SwizzleILi3ELi4ELi3EEENS4_18smem_ptr_flag_bitsILi8EEENSQ_INS5_IJNSA_ILi8EEENSA_ILi128EEEEEENS5_IJS14_SB_EEEEEEEvNS4_8identityESX_S18_vS19_EENS_8epilogue10collective6detail29Sm90TmaWarpSpecializedAdapterINS1C_15DefaultEpilogueIaSJ_SJ_NS1B_6thread17LinearCombinationIaLi1EiiLNS1G_9ScaleType4KindE0ELNS_15FloatRoundStyleE2EaEENS1_15EpilogueDefaultEEEEEvvEEEEvNT_6ParamsE --------------------------
	.section	.nv.constant0._ZN7cutlass13device_kernelINS_4gemm6kernel13GemmUniversalIN4cute5tupleIJiiiiEEENS1_10collective13CollectiveMmaINS1_34MainloopSm90TmaGmmaWarpSpecializedILi9ENS5_IJNS4_1CILi1EEESB_SB_EEENS1_32KernelTmaWarpSpecializedPingpongEEENS5_IJNSA_ILi64EEENSA_ILi32EEENSA_ILi256EEEEEEaNS5_IJlSB_lEEEaSJ_NS4_8TiledMMAINS4_8MMA_AtomIJNS4_4SM904GMMA26MMA_64x32x32_S32S8S8_SS_TNEEEENS4_6LayoutISC_NS5_IJNSA_ILi0EEESR_SR_EEEEENS5_IJNS4_10UnderscoreESU_SU_EEEEENS4_13SM90_TMA_LOADENS4_14ComposedLayoutINS4_7SwizzleILi3ELi4ELi3EEENS4_18smem_ptr_flag_bitsILi8EEENSQ_INS5_IJNSA_ILi8EEENSA_ILi128EEEEEENS5_IJS14_SB_EEEEEEEvNS4_8identityESX_S18_vS19_EENS_8epilogue10collective6detail29Sm90TmaWarpSpecializedAdapterINS1C_15DefaultEpilogueIaSJ_SJ_NS1B_6thread17LinearCombinationIaLi1EiiLNS1G_9ScaleType4KindE0ELNS_15FloatRoundStyleE2EaEENS1_15EpilogueDefaultEEEEEvvEEEEvNT_6ParamsE,"a",@progbits
	.sectionflags	@""
	.align	4
.nv.constant0._ZN7cutlass13device_kernelINS_4gemm6kernel13GemmUniversalIN4cute5tupleIJiiiiEEENS1_10collective13CollectiveMmaINS1_34MainloopSm90TmaGmmaWarpSpecializedILi9ENS5_IJNS4_1CILi1EEESB_SB_EEENS1_32KernelTmaWarpSpecializedPingpongEEENS5_IJNSA_ILi64EEENSA_ILi32EEENSA_ILi256EEEEEEaNS5_IJlSB_lEEEaSJ_NS4_8TiledMMAINS4_8MMA_AtomIJNS4_4SM904GMMA26MMA_64x32x32_S32S8S8_SS_TNEEEENS4_6LayoutISC_NS5_IJNSA_ILi0EEESR_SR_EEEEENS5_IJNS4_10UnderscoreESU_SU_EEEEENS4_13SM90_TMA_LOADENS4_14ComposedLayoutINS4_7SwizzleILi3ELi4ELi3EEENS4_18smem_ptr_flag_bitsILi8EEENSQ_INS5_IJNSA_ILi8EEENSA_ILi128EEEEEENS5_IJS14_SB_EEEEEEEvNS4_8identityESX_S18_vS19_EENS_8epilogue10collective6detail29Sm90TmaWarpSpecializedAdapterINS1C_15DefaultEpilogueIaSJ_SJ_NS1B_6thread17LinearCombinationIaLi1EiiLNS1G_9ScaleType4KindE0ELNS_15FloatRoundStyleE2EaEENS1_15EpilogueDefaultEEEEEvvEEEEvNT_6ParamsE:
	.zero		1664


//--------------------- SYMBOLS --------------------------

	.type		.nv.reservedSmem.offset0,@object
	.size		.nv.reservedSmem.offset0,0x4
	.type		__assertfail,@function
